	.target	sm_90a

	.elftype	@"ET_EXEC"


//--------------------- .note.nv.tkinfo           --------------------------
	.section	.note.nv.tkinfo,"",@"SHT_NOTE"
	.sectionflags	@"SHF_NOTE_NV_TKINFO"
	.tkinfo
        /*0018*/ 	.word	0x00000002
        /*0030*/ 	.string	""
        /*0030*/ 	.string	"ptxas"
        /*0030*/ 	.string	"Cuda compilation tools, release 13.0, V13.0.88"
        /*0030*/ 	.string	"Build cuda_13.0.r13.0/compiler.36424714_0"
        /*0030*/ 	.string	"-arch sm_90a -m 64 "



//--------------------- .note.nv.cuinfo           --------------------------
	.section	.note.nv.cuinfo,"",@"SHT_NOTE"
	.sectionflags	@"SHF_NOTE_NV_CUINFO"
        /*0018*/ 	.short	0x0002
        /*001a*/ 	.short	0x005a
        /*001c*/ 	.short	0x0082
	.zero		2


//--------------------- .nv.info                  --------------------------
	.section	.nv.info,"",@"SHT_CUDA_INFO"
	.align	4


	//----- nvinfo : EIATTR_REGCOUNT
	.align		4
        /*0000*/ 	.byte	0x04, 0x2f
        /*0002*/ 	.short	(.L_12 - .L_11)
	.align		4
.L_11:
        /*0004*/ 	.word	index@(_ZN7cutlass13device_kernelINS_4gemm6kernel13GemmUniversalIN4cute5tupleIJiiiiEEENS1_10collective13CollectiveMmaINS1_37MainloopSm90TmaGmmaWarpSpecializedFP8ILi7ENS5_IJNS4_1CILi2EEENSA_ILi1EEESC_EEENS1_35KernelTmaWarpSpecializedCooperativeEEENS5_IJNSA_ILi256EEESG_NSA_ILi64EEEEEENS_12float_e4m3_tENS5_IJlSC_lEEESJ_SK_NS4_8TiledMMAINS4_8MMA_AtomIJNS4_4SM904GMMA31MMA_64x256x32_F32E4M3E4M3_SS_TNILNSO_7ScaleInE1ELSQ_1EEEEEENS4_6LayoutISD_NS5_IJSC_NSA_ILi0EEESU_EEEEENS5_IJNS4_10UnderscoreESX_SX_EEEEENS4_13SM90_TMA_LOADENS4_14ComposedLayoutINS4_7SwizzleILi2ELi4ELi3EEENS4_18smem_ptr_flag_bitsILi8EEENST_INS5_IJNSA_ILi8EEESH_EEENS5_IJSH_SC_EEEEEEEvNS4_8identityENS4_23SM90_TMA_LOAD_MULTICASTES1A_vS1B_EENS_8epilogue10collective6detail29Sm90TmaWarpSpecializedAdapterINS1F_15DefaultEpilogueISJ_SK_SK_NS1E_6thread17LinearCombinationISJ_Li1EffLNS1J_9ScaleType4KindE0ELNS_15FloatRoundStyleE2ESJ_EENS1_15EpilogueDefaultEEEEEvvEEEEvNT_6ParamsE)
        /*0008*/ 	.word	0x000000a8


	//----- nvinfo : EIATTR_FRAME_SIZE
	.align		4
.L_12:
        /*000c*/ 	.byte	0x04, 0x11
        /*000e*/ 	.short	(.L_14 - .L_13)
	.align		4
.L_13:
        /*0010*/ 	.word	index@(_ZN7cutlass13device_kernelINS_4gemm6kernel13GemmUniversalIN4cute5tupleIJiiiiEEENS1_10collective13CollectiveMmaINS1_37MainloopSm90TmaGmmaWarpSpecializedFP8ILi7ENS5_IJNS4_1CILi2EEENSA_ILi1EEESC_EEENS1_35KernelTmaWarpSpecializedCooperativeEEENS5_IJNSA_ILi256EEESG_NSA_ILi64EEEEEENS_12float_e4m3_tENS5_IJlSC_lEEESJ_SK_NS4_8TiledMMAINS4_8MMA_AtomIJNS4_4SM904GMMA31MMA_64x256x32_F32E4M3E4M3_SS_TNILNSO_7ScaleInE1ELSQ_1EEEEEENS4_6LayoutISD_NS5_IJSC_NSA_ILi0EEESU_EEEEENS5_IJNS4_10UnderscoreESX_SX_EEEEENS4_13SM90_TMA_LOADENS4_14ComposedLayoutINS4_7SwizzleILi2ELi4ELi3EEENS4_18smem_ptr_flag_bitsILi8EEENST_INS5_IJNSA_ILi8EEESH_EEENS5_IJSH_SC_EEEEEEEvNS4_8identityENS4_23SM90_TMA_LOAD_MULTICASTES1A_vS1B_EENS_8epilogue10collective6detail29Sm90TmaWarpSpecializedAdapterINS1F_15DefaultEpilogueISJ_SK_SK_NS1E_6thread17LinearCombinationISJ_Li1EffLNS1J_9ScaleType4KindE0ELNS_15FloatRoundStyleE2ESJ_EENS1_15EpilogueDefaultEEEEEvvEEEEvNT_6ParamsE)
        /*0014*/ 	.word	0x00000878


	//----- nvinfo : EIATTR_MIN_STACK_SIZE
	.align		4
.L_14:
        /*0018*/ 	.byte	0x04, 0x12
        /*001a*/ 	.short	(.L_16 - .L_15)
	.align		4
.L_15:
        /*001c*/ 	.word	index@(_ZN7cutlass13device_kernelINS_4gemm6kernel13GemmUniversalIN4cute5tupleIJiiiiEEENS1_10collective13CollectiveMmaINS1_37MainloopSm90TmaGmmaWarpSpecializedFP8ILi7ENS5_IJNS4_1CILi2EEENSA_ILi1EEESC_EEENS1_35KernelTmaWarpSpecializedCooperativeEEENS5_IJNSA_ILi256EEESG_NSA_ILi64EEEEEENS_12float_e4m3_tENS5_IJlSC_lEEESJ_SK_NS4_8TiledMMAINS4_8MMA_AtomIJNS4_4SM904GMMA31MMA_64x256x32_F32E4M3E4M3_SS_TNILNSO_7ScaleInE1ELSQ_1EEEEEENS4_6LayoutISD_NS5_IJSC_NSA_ILi0EEESU_EEEEENS5_IJNS4_10UnderscoreESX_SX_EEEEENS4_13SM90_TMA_LOADENS4_14ComposedLayoutINS4_7SwizzleILi2ELi4ELi3EEENS4_18smem_ptr_flag_bitsILi8EEENST_INS5_IJNSA_ILi8EEESH_EEENS5_IJSH_SC_EEEEEEEvNS4_8identityENS4_23SM90_TMA_LOAD_MULTICASTES1A_vS1B_EENS_8epilogue10collective6detail29Sm90TmaWarpSpecializedAdapterINS1F_15DefaultEpilogueISJ_SK_SK_NS1E_6thread17LinearCombinationISJ_Li1EffLNS1J_9ScaleType4KindE0ELNS_15FloatRoundStyleE2ESJ_EENS1_15EpilogueDefaultEEEEEvvEEEEvNT_6ParamsE)
        /*0020*/ 	.word	0x00000878
.L_16:


//--------------------- .nv.compat                --------------------------
	.section	.nv.compat,"",@"SHT_CUDA_COMPAT_INFO"
	.align	4
        /*0000*/ 	.byte	0x02, 0x09, 0x01, 0x00, 0x02, 0x02, 0x04, 0x00, 0x02, 0x05, 0x05, 0x00, 0x03, 0x07, 0x01, 0x01
        /*0010*/ 	.byte	0x02, 0x03, 0x01, 0x00, 0x02, 0x06, 0x01, 0x00, 0x04, 0x0b, 0x08, 0x00, 0x00, 0x00, 0x00, 0x00
        /*0020*/ 	.byte	0x00, 0x00, 0x00, 0x00


//--------------------- .nv.info._ZN7cutlass13device_kernelINS_4gemm6kernel13GemmUniversalIN4cute5tupleIJiiiiEEENS1_10collective13CollectiveMmaINS1_37MainloopSm90TmaGmmaWarpSpecializedFP8ILi7ENS5_IJNS4_1CILi2EEENSA_ILi1EEESC_EEENS1_35KernelTmaWarpSpecializedCooperativeEEENS5_IJNSA_ILi256EEESG_NSA_ILi64EEEEEENS_12float_e4m3_tENS5_IJlSC_lEEESJ_SK_NS4_8TiledMMAINS4_8MMA_AtomIJNS4_4SM904GMMA31MMA_64x256x32_F32E4M3E4M3_SS_TNILNSO_7ScaleInE1ELSQ_1EEEEEENS4_6LayoutISD_NS5_IJSC_NSA_ILi0EEESU_EEEEENS5_IJNS4_10UnderscoreESX_SX_EEEEENS4_13SM90_TMA_LOADENS4_14ComposedLayoutINS4_7SwizzleILi2ELi4ELi3EEENS4_18smem_ptr_flag_bitsILi8EEENST_INS5_IJNSA_ILi8EEESH_EEENS5_IJSH_SC_EEEEEEEvNS4_8identityENS4_23SM90_TMA_LOAD_MULTICASTES1A_vS1B_EENS_8epilogue10collective6detail29Sm90TmaWarpSpecializedAdapterINS1F_15DefaultEpilogueISJ_SK_SK_NS1E_6thread17LinearCombinationISJ_Li1EffLNS1J_9ScaleType4KindE0ELNS_15FloatRoundStyleE2ESJ_EENS1_15EpilogueDefaultEEEEEvvEEEEvNT_6ParamsE --------------------------
	.section	.nv.info._ZN7cutlass13device_kernelINS_4gemm6kernel13GemmUniversalIN4cute5tupleIJiiiiEEENS1_10collective13CollectiveMmaINS1_37MainloopSm90TmaGmmaWarpSpecializedFP8ILi7ENS5_IJNS4_1CILi2EEENSA_ILi1EEESC_EEENS1_35KernelTmaWarpSpecializedCooperativeEEENS5_IJNSA_ILi256EEESG_NSA_ILi64EEEEEENS_12float_e4m3_tENS5_IJlSC_lEEESJ_SK_NS4_8TiledMMAINS4_8MMA_AtomIJNS4_4SM904GMMA31MMA_64x256x32_F32E4M3E4M3_SS_TNILNSO_7ScaleInE1ELSQ_1EEEEEENS4_6LayoutISD_NS5_IJSC_NSA_ILi0EEESU_EEEEENS5_IJNS4_10UnderscoreESX_SX_EEEEENS4_13SM90_TMA_LOADENS4_14ComposedLayoutINS4_7SwizzleILi2ELi4ELi3EEENS4_18smem_ptr_flag_bitsILi8EEENST_INS5_IJNSA_ILi8EEESH_EEENS5_IJSH_SC_EEEEEEEvNS4_8identityENS4_23SM90_TMA_LOAD_MULTICASTES1A_vS1B_EENS_8epilogue10collective6detail29Sm90TmaWarpSpecializedAdapterINS1F_15DefaultEpilogueISJ_SK_SK_NS1E_6thread17LinearCombinationISJ_Li1EffLNS1J_9ScaleType4KindE0ELNS_15FloatRoundStyleE2ESJ_EENS1_15EpilogueDefaultEEEEEvvEEEEvNT_6ParamsE,"",@"SHT_CUDA_INFO"
	.sectionflags	@""
	.align	4


	//----- nvinfo : EIATTR_CUDA_API_VERSION
	.align		4
        /*0000*/ 	.byte	0x04, 0x37
        /*0002*/ 	.short	(.L_18 - .L_17)
.L_17:
        /*0004*/ 	.word	0x00000082


	//----- nvinfo : EIATTR_KPARAM_INFO
	.align		4
.L_18:
        /*0008*/ 	.byte	0x04, 0x17
        /*000a*/ 	.short	(.L_20 - .L_19)
.L_19:
        /*000c*/ 	.word	0x00000000
        /*0010*/ 	.short	0x0000
        /*0012*/ 	.short	0x0070
        /*0014*/ 	.byte	0x00, 0xf0, 0x01, 0x10


	//----- nvinfo : EIATTR_SPARSE_MMA_MASK
	.align		4
.L_20:
        /*0018*/ 	.byte	0x03, 0x50
        /*001a*/ 	.short	0x0000


	//----- nvinfo : EIATTR_MAXREG_COUNT
	.align		4
        /*001c*/ 	.byte	0x03, 0x1b
        /*001e*/ 	.short	0x00a8


	//----- nvinfo : EIATTR_NUM_BARRIERS
	.align		4
        /*0020*/ 	.byte	0x02, 0x4c
        /*0022*/ 	.byte	0x01
	.zero		1


	//----- nvinfo : EIATTR_ANNOTATIONS
	.align		4
        /*0024*/ 	.byte	0x04, 0x55
        /*0026*/ 	.short	(.L_22 - .L_21)


	//   ....[0]....
.L_21:
        /*0028*/ 	.word	0x00000001
        /*002c*/ 	.byte	0x90, 0x07, 0x00, 0x00, 0x01, 0x00, 0x00, 0x00, 0x60, 0x08, 0x00, 0x00, 0x01, 0x00, 0x00, 0x00
        /* <DEDUP_REMOVED lines=1583> */
        /*632c*/ 	.byte	0xd0, 0x56, 0x02, 0x00


	//----- nvinfo : EIATTR_MERCURY_ISA_VERSION
	.align		4
.L_22:
        /*6330*/ 	.byte	0x03, 0x5f
        /*6332*/ 	.short	0x0101


	//----- nvinfo : EIATTR_INT_WARP_WIDE_INSTR_OFFSETS
	.align		4
        /*6334*/ 	.byte	0x04, 0x31
        /*6336*/ 	.short	(.L_24 - .L_23)


	//   ....[0]....
.L_23:
        /*6338*/ 	.word	0x000005b0


	//   ....[1]....
        /*633c*/ 	.word	0x000005d0


	//   ....[2]....
        /*6340*/ 	.word	0x00000730


	//----- nvinfo : EIATTR_COOP_GROUP_MASK_REGIDS
	.align		4
.L_24:
        /*6344*/ 	.byte	0x04, 0x29
        /*6346*/ 	.short	(.L_26 - .L_25)


	//   ....[0]....
.L_25:
        /*6348*/ 	.word	0xffffffff


	//   ....[1]....
        /*634c*/ 	.word	0xffffffff


	//   ....[2]....
        /*6350*/ 	.word	0xffffffff


	//   ....[3]....
        /*6354*/ 	.word	0xffffffff


	//   ....[4]....
        /*6358*/ 	.word	0xffffffff


	//   ....[5]....
        /*635c*/ 	.word	0xffffffff


	//----- nvinfo : EIATTR_COOP_GROUP_INSTR_OFFSETS
	.align		4
.L_26:
        /*6360*/ 	.byte	0x04, 0x28
        /*6362*/ 	.short	(.L_28 - .L_27)


	//   ....[0]....
.L_27:
        /*6364*/ 	.word	0x00000070


	//   ....[1]....
        /*6368*/ 	.word	0x00000080


	//   ....[2]....
        /*636c*/ 	.word	0x000001a0


	//   ....[3]....
        /*6370*/ 	.word	0x00000420


	//   ....[4]....
        /*6374*/ 	.word	0x000008a0


	//   ....[5]....
        /*6378*/ 	.word	0x000029f0


	//----- nvinfo : EIATTR_REG_RECONFIG
	.align		4
.L_28:
        /*637c*/ 	.byte	0x01, 0x54
	.zero		2


	//----- nvinfo : EIATTR_MBARRIER_INSTR_OFFSETS
	.align		4
        /*6380*/ 	.byte	0x04, 0x39
        /*6382*/ 	.short	(.L_30 - .L_29)


	//   ....[0]....
.L_29:
        /*6384*/ 	.word	0x00000320
        /*6388*/ 	.word	0x000000ff
        /*638c*/ 	.word	0x00000000
        /*6390*/ 	.short	0x0100
        /*6392*/ 	.byte	0x09
	.zero		1


	//   ....[1]....
        /*6394*/ 	.word	0x00000330
        /*6398*/ 	.word	0x000000ff
        /*639c*/ 	.word	0x00000038
        /*63a0*/ 	.short	0x0100
        /*63a2*/ 	.byte	0x09
	.zero		1


	//   ....[2]....
        /*63a4*/ 	.word	0x00000340
        /*63a8*/ 	.word	0x000000ff
        /*63ac*/ 	.word	0x00000008
        /*63b0*/ 	.short	0x0100
        /*63b2*/ 	.byte	0x09
	.zero		1


	//   ....[3]....
        /*63b4*/ 	.word	0x00000350
        /*63b8*/ 	.word	0x000000ff
        /*63bc*/ 	.word	0x00000040
        /*63c0*/ 	.short	0x0100
        /*63c2*/ 	.byte	0x09
	.zero		1


	//   ....[4]....
        /*63c4*/ 	.word	0x00000360
        /*63c8*/ 	.word	0x000000ff
        /*63cc*/ 	.word	0x00000010
        /*63d0*/ 	.short	0x0100
        /*63d2*/ 	.byte	0x09
	.zero		1


	//   ....[5]....
        /*63d4*/ 	.word	0x00000370
        /*63d8*/ 	.word	0x000000ff
        /*63dc*/ 	.word	0x00000048
        /*63e0*/ 	.short	0x0100
        /*63e2*/ 	.byte	0x09
	.zero		1


	//   ....[6]....
        /*63e4*/ 	.word	0x00000380
        /*63e8*/ 	.word	0x000000ff
        /*63ec*/ 	.word	0x00000018
        /*63f0*/ 	.short	0x0100
        /*63f2*/ 	.byte	0x09
	.zero		1


	//   ....[7]....
        /*63f4*/ 	.word	0x00000390
        /*63f8*/ 	.word	0x000000ff
        /*63fc*/ 	.word	0x00000050
        /*6400*/ 	.short	0x0100
        /*6402*/ 	.byte	0x09
	.zero		1


	//   ....[8]....
        /*6404*/ 	.word	0x000003a0
        /*6408*/ 	.word	0x000000ff
        /*640c*/ 	.word	0x00000020
        /*6410*/ 	.short	0x0100
        /*6412*/ 	.byte	0x09
	.zero		1


	//   ....[9]....
        /*6414*/ 	.word	0x000003b0
        /*6418*/ 	.word	0x000000ff
        /*641c*/ 	.word	0x00000058
        /*6420*/ 	.short	0x0100
        /*6422*/ 	.byte	0x09
	.zero		1


	//   ....[10]....
        /*6424*/ 	.word	0x000003c0
        /*6428*/ 	.word	0x000000ff
        /*642c*/ 	.word	0x00000028
        /*6430*/ 	.short	0x0100
        /*6432*/ 	.byte	0x09
	.zero		1


	//   ....[11]....
        /*6434*/ 	.word	0x000003d0
        /*6438*/ 	.word	0x000000ff
        /*643c*/ 	.word	0x00000060
        /*6440*/ 	.short	0x0100
        /*6442*/ 	.byte	0x09
	.zero		1


	//   ....[12]....
        /*6444*/ 	.word	0x000003e0
        /*6448*/ 	.word	0x000000ff
        /*644c*/ 	.word	0x00000030
        /*6450*/ 	.short	0x0100
        /*6452*/ 	.byte	0x09
	.zero		1


	//   ....[13]....
        /*6454*/ 	.word	0x000003f0
        /*6458*/ 	.word	0x000000ff
        /*645c*/ 	.word	0x00000068
        /*6460*/ 	.short	0x0100
        /*6462*/ 	.byte	0x09
	.zero		1


	//   ....[14]....
        /*6464*/ 	.word	0x000007c0
        /*6468*/ 	.word	0x000000ff
        /*646c*/ 	.word	0x00000080
        /*6470*/ 	.short	0x0100
        /*6472*/ 	.byte	0x06
	.zero		1


	//   ....[15]....
        /*6474*/ 	.word	0x00000840
        /*6478*/ 	.word	0x000000ff
        /*647c*/ 	.word	0x00000088
        /*6480*/ 	.short	0x0100
        /*6482*/ 	.byte	0x06
	.zero		1


	//   ....[16]....
        /*6484*/ 	.word	0x00002df0
        /*6488*/ 	.word	0x000000ff
        /*648c*/ 	.word	0x00000000
        /*6490*/ 	.short	0x010a
        /*6492*/ 	.byte	0x06
	.zero		1


	//   ....[17]....
        /*6494*/ 	.word	0x00002e30
        /*6498*/ 	.word	0x000000ff
        /*649c*/ 	.word	0x00000000
        /*64a0*/ 	.short	0x010a
        /*64a2*/ 	.byte	0x06
	.zero		1


	//   ....[18]....
        /*64a4*/ 	.word	0x000071a0
        /*64a8*/ 	.word	0x000000ff
        /*64ac*/ 	.word	0x00000000
        /*64b0*/ 	.short	0x010a
        /*64b2*/ 	.byte	0x10
	.zero		1


	//   ....[19]....
        /*64b4*/ 	.word	0x000071e0
        /*64b8*/ 	.word	0x000000ff
        /*64bc*/ 	.word	0x00000000
        /*64c0*/ 	.short	0x010a
        /*64c2*/ 	.byte	0x10
	.zero		1


	//   ....[20]....
        /*64c4*/ 	.word	0x0000d170
        /*64c8*/ 	.word	0x00000002
        /*64cc*/ 	.word	0x00000000
        /*64d0*/ 	.short	0x0101
        /*64d2*/ 	.byte	0x3f
	.zero		1


	//   ....[21]....
        /*64d4*/ 	.word	0x00010c80
        /*64d8*/ 	.word	0x00000000
        /*64dc*/ 	.word	0x00000000
        /*64e0*/ 	.short	0x0101
        /*64e2*/ 	.byte	0x3f
	.zero		1


	//   ....[22]....
        /*64e4*/ 	.word	0x00024730
        /*64e8*/ 	.word	0x0000000c
        /*64ec*/ 	.word	0x00000038
        /*64f0*/ 	.short	0x010a
        /*64f2*/ 	.byte	0x3f
	.zero		1


	//   ....[23]....
        /*64f4*/ 	.word	0x00024b00
        /*64f8*/ 	.word	0x00000003
        /*64fc*/ 	.word	0x00000088
        /*6500*/ 	.short	0x0101
        /*6502*/ 	.byte	0x3f
	.zero		1


	//   ....[24]....
        /*6504*/ 	.word	0x00025260
        /*6508*/ 	.word	0x00000003
        /*650c*/ 	.word	0x00000000
        /*6510*/ 	.short	0x010a
        /*6512*/ 	.byte	0x3f
	.zero		1


	//   ....[25]....
        /*6514*/ 	.word	0x000252f0
        /*6518*/ 	.word	0x00000003
        /*651c*/ 	.word	0x00000000
        /*6520*/ 	.short	0x010a
        /*6522*/ 	.byte	0x3f
	.zero		1


	//   ....[26]....
        /*6524*/ 	.word	0x00025380
        /*6528*/ 	.word	0x00000003
        /*652c*/ 	.word	0x00000000
        /*6530*/ 	.short	0x010a
        /*6532*/ 	.byte	0x3f
	.zero		1


	//   ....[27]....
        /*6534*/ 	.word	0x00025410
        /*6538*/ 	.word	0x00000003
        /*653c*/ 	.word	0x00000000
        /*6540*/ 	.short	0x010a
        /*6542*/ 	.byte	0x3f
	.zero		1


	//   ....[28]....
        /*6544*/ 	.word	0x000254a0
        /*6548*/ 	.word	0x00000003
        /*654c*/ 	.word	0x00000000
        /*6550*/ 	.short	0x010a
        /*6552*/ 	.byte	0x3f
	.zero		1


	//   ....[29]....
        /*6554*/ 	.word	0x00025530
        /*6558*/ 	.word	0x00000003
        /*655c*/ 	.word	0x00000000
        /*6560*/ 	.short	0x010a
        /*6562*/ 	.byte	0x3f
	.zero		1


	//   ....[30]....
        /*6564*/ 	.word	0x000255c0
        /*6568*/ 	.word	0x00000003
        /*656c*/ 	.word	0x00000000
        /*6570*/ 	.short	0x010a
        /*6572*/ 	.byte	0x3f
	.zero		1


	//   ....[31]....
        /*6574*/ 	.word	0x00025630
        /*6578*/ 	.word	0x00000003
        /*657c*/ 	.word	0x00000000
        /*6580*/ 	.short	0x010a
        /*6582*/ 	.byte	0x3f
	.zero		1


	//   ....[32]....
        /*6584*/ 	.word	0x000256a0
        /*6588*/ 	.word	0x00000000
        /*658c*/ 	.word	0x00000000
        /*6590*/ 	.short	0x010a
        /*6592*/ 	.byte	0x3f
	.zero		1


	//   ....[33]....
        /*6594*/ 	.word	0x00025780
        /*6598*/ 	.word	0x0000000c
        /*659c*/ 	.word	0x00000038
        /*65a0*/ 	.short	0x010a
        /*65a2*/ 	.byte	0x3f
	.zero		1


	//   ....[34]....
        /*65a4*/ 	.word	0x00025850
        /*65a8*/ 	.word	0x00000003
        /*65ac*/ 	.word	0x00000000
        /*65b0*/ 	.short	0x010a
        /*65b2*/ 	.byte	0x3f
	.zero		1


	//   ....[35]....
        /*65b4*/ 	.word	0x000258a0
        /*65b8*/ 	.word	0x00000003
        /*65bc*/ 	.word	0x00000000
        /*65c0*/ 	.short	0x010a
        /*65c2*/ 	.byte	0x3f
	.zero		1


	//   ....[36]....
        /*65c4*/ 	.word	0x000258f0
        /*65c8*/ 	.word	0x00000003
        /*65cc*/ 	.word	0x00000000
        /*65d0*/ 	.short	0x010a
        /*65d2*/ 	.byte	0x3f
	.zero		1


	//   ....[37]....
        /*65d4*/ 	.word	0x00025940
        /*65d8*/ 	.word	0x00000003
        /*65dc*/ 	.word	0x00000000
        /*65e0*/ 	.short	0x010a
        /*65e2*/ 	.byte	0x3f
	.zero		1


	//   ....[38]....
        /*65e4*/ 	.word	0x00025990
        /*65e8*/ 	.word	0x00000003
        /*65ec*/ 	.word	0x00000000
        /*65f0*/ 	.short	0x010a
        /*65f2*/ 	.byte	0x3f
	.zero		1


	//   ....[39]....
        /*65f4*/ 	.word	0x000259e0
        /*65f8*/ 	.word	0x00000003
        /*65fc*/ 	.word	0x00000000
        /*6600*/ 	.short	0x010a
        /*6602*/ 	.byte	0x3f
	.zero		1


	//----- nvinfo : EIATTR_NUM_MBARRIERS
	.align		4
.L_30:
        /*6604*/ 	.byte	0x03, 0x38
        /*6606*/ 	.short	0x0010


	//----- nvinfo : EIATTR_EXIT_INSTR_OFFSETS
	.align		4
        /*6608*/ 	.byte	0x04, 0x1c
        /*660a*/ 	.short	(.L_32 - .L_31)


	//   ....[0]....
.L_31:
        /*660c*/ 	.word	0x00000a30


	//   ....[1]....
        /*6610*/ 	.word	0x000012d0


	//   ....[2]....
        /*6614*/ 	.word	0x00023e10


	//   ....[3]....
        /*6618*/ 	.word	0x000243b0


	//   ....[4]....
        /*661c*/ 	.word	0x00025610


	//----- nvinfo : EIATTR_MAX_THREADS
	.align		4
.L_32:
        /*6620*/ 	.byte	0x04, 0x05
        /*6622*/ 	.short	(.L_34 - .L_33)
.L_33:
        /*6624*/ 	.word	0x00000180
        /*6628*/ 	.word	0x00000001
        /*662c*/ 	.word	0x00000001


	//----- nvinfo : EIATTR_CRS_STACK_SIZE
	.align		4
.L_34:
        /*6630*/ 	.byte	0x04, 0x1e
        /*6632*/ 	.short	(.L_36 - .L_35)
.L_35:
        /*6634*/ 	.word	0x00000000


	//----- nvinfo : EIATTR_CBANK_PARAM_SIZE
	.align		4
.L_36:
        /*6638*/ 	.byte	0x03, 0x19
        /*663a*/ 	.short	0x0470


	//----- nvinfo : EIATTR_PARAM_CBANK
	.align		4
        /*663c*/ 	.byte	0x04, 0x0a
        /*663e*/ 	.short	(.L_38 - .L_37)
	.align		4
.L_37:
        /*6640*/ 	.word	index@(.nv.constant0._ZN7cutlass13device_kernelINS_4gemm6kernel13GemmUniversalIN4cute5tupleIJiiiiEEENS1_10collective13CollectiveMmaINS1_37MainloopSm90TmaGmmaWarpSpecializedFP8ILi7ENS5_IJNS4_1CILi2EEENSA_ILi1EEESC_EEENS1_35KernelTmaWarpSpecializedCooperativeEEENS5_IJNSA_ILi256EEESG_NSA_ILi64EEEEEENS_12float_e4m3_tENS5_IJlSC_lEEESJ_SK_NS4_8TiledMMAINS4_8MMA_AtomIJNS4_4SM904GMMA31MMA_64x256x32_F32E4M3E4M3_SS_TNILNSO_7ScaleInE1ELSQ_1EEEEEENS4_6LayoutISD_NS5_IJSC_NSA_ILi0EEESU_EEEEENS5_IJNS4_10UnderscoreESX_SX_EEEEENS4_13SM90_TMA_LOADENS4_14ComposedLayoutINS4_7SwizzleILi2ELi4ELi3EEENS4_18smem_ptr_flag_bitsILi8EEENST_INS5_IJNSA_ILi8EEESH_EEENS5_IJSH_SC_EEEEEEEvNS4_8identityENS4_23SM90_TMA_LOAD_MULTICASTES1A_vS1B_EENS_8epilogue10collective6detail29Sm90TmaWarpSpecializedAdapterINS1F_15DefaultEpilogueISJ_SK_SK_NS1E_6thread17LinearCombinationISJ_Li1EffLNS1J_9ScaleType4KindE0ELNS_15FloatRoundStyleE2ESJ_EENS1_15EpilogueDefaultEEEEEvvEEEEvNT_6ParamsE)
        /*6644*/ 	.short	0x0210
        /*6646*/ 	.short	0x0470


	//----- nvinfo : EIATTR_SW_WAR
	.align		4
.L_38:
        /*6648*/ 	.byte	0x04, 0x36
        /*664a*/ 	.short	(.L_40 - .L_39)
.L_39:
        /*664c*/ 	.word	0x00000008
.L_40:


//--------------------- .nv.callgraph             --------------------------
	.section	.nv.callgraph,"",@"SHT_CUDA_CALLGRAPH"
	.align	4
	.sectionentsize	8
	.align		4
        /*0000*/ 	.word	0x00000000
	.align		4
        /*0004*/ 	.word	0xffffffff
	.align		4
        /*0008*/ 	.word	0x00000000
	.align		4
        /*000c*/ 	.word	0xfffffffe
	.align		4
        /*0010*/ 	.word	0x00000000
	.align		4
        /*0014*/ 	.word	0xfffffffd
	.align		4
        /*0018*/ 	.word	0x00000000
	.align		4
        /*001c*/ 	.word	0xfffffffc


//--------------------- .nv.constant4             --------------------------
	.section	.nv.constant4,"a",@progbits
	.align	8
	.align		8
.nv.constant4:
        /*0000*/ 	.dword	_ZN40_INTERNAL_7de17770_4_k_cu_c169a3b3_209724cuda3std3__45__cpo5beginE
	.align		8
        /*0008*/ 	.dword	_ZN40_INTERNAL_7de17770_4_k_cu_c169a3b3_209724cuda3std3__45__cpo3endE
	.align		8
        /*0010*/ 	.dword	_ZN40_INTERNAL_7de17770_4_k_cu_c169a3b3_209724cuda3std3__45__cpo6cbeginE
	.align		8
        /*0018*/ 	.dword	_ZN40_INTERNAL_7de17770_4_k_cu_c169a3b3_209724cuda3std3__45__cpo4cendE
	.align		8
        /*0020*/ 	.dword	_ZN40_INTERNAL_7de17770_4_k_cu_c169a3b3_209724cuda3std3__442_GLOBAL__N__7de17770_4_k_cu_c169a3b3_209726ignoreE
	.align		8
        /*0028*/ 	.dword	_ZN40_INTERNAL_7de17770_4_k_cu_c169a3b3_209724cuda3std3__419piecewise_constructE
	.align		8
        /*0030*/ 	.dword	_ZN40_INTERNAL_7de17770_4_k_cu_c169a3b3_209724cuda3std3__48in_placeE
	.align		8
        /*0038*/ 	.dword	_ZN40_INTERNAL_7de17770_4_k_cu_c169a3b3_209724cuda3std6ranges3__45__cpo4swapE
	.align		8
        /*0040*/ 	.dword	_ZN40_INTERNAL_7de17770_4_k_cu_c169a3b3_209724cuda3std6ranges3__45__cpo9iter_moveE
	.align		8
        /*0048*/ 	.dword	_ZN40_INTERNAL_7de17770_4_k_cu_c169a3b3_209724cute7productE
	.align		8
        /*0050*/ 	.dword	_ZN40_INTERNAL_7de17770_4_k_cu_c169a3b3_209724cute1_E


//--------------------- .text._ZN7cutlass13device_kernelINS_4gemm6kernel13GemmUniversalIN4cute5tupleIJiiiiEEENS1_10collective13CollectiveMmaINS1_37MainloopSm90TmaGmmaWarpSpecializedFP8ILi7ENS5_IJNS4_1CILi2EEENSA_ILi1EEESC_EEENS1_35KernelTmaWarpSpecializedCooperativeEEENS5_IJNSA_ILi256EEESG_NSA_ILi64EEEEEENS_12float_e4m3_tENS5_IJlSC_lEEESJ_SK_NS4_8TiledMMAINS4_8MMA_AtomIJNS4_4SM904GMMA31MMA_64x256x32_F32E4M3E4M3_SS_TNILNSO_7ScaleInE1ELSQ_1EEEEEENS4_6LayoutISD_NS5_IJSC_NSA_ILi0EEESU_EEEEENS5_IJNS4_10UnderscoreESX_SX_EEEEENS4_13SM90_TMA_LOADENS4_14ComposedLayoutINS4_7SwizzleILi2ELi4ELi3EEENS4_18smem_ptr_flag_bitsILi8EEENST_INS5_IJNSA_ILi8EEESH_EEENS5_IJSH_SC_EEEEEEEvNS4_8identityENS4_23SM90_TMA_LOAD_MULTICASTES1A_vS1B_EENS_8epilogue10collective6detail29Sm90TmaWarpSpecializedAdapterINS1F_15DefaultEpilogueISJ_SK_SK_NS1E_6thread17LinearCombinationISJ_Li1EffLNS1J_9ScaleType4KindE0ELNS_15FloatRoundStyleE2ESJ_EENS1_15EpilogueDefaultEEEEEvvEEEEvNT_6ParamsE --------------------------
	.section	.text._ZN7cutlass13device_kernelINS_4gemm6kernel13GemmUniversalIN4cute5tupleIJiiiiEEENS1_10collective13CollectiveMmaINS1_37MainloopSm90TmaGmmaWarpSpecializedFP8ILi7ENS5_IJNS4_1CILi2EEENSA_ILi1EEESC_EEENS1_35KernelTmaWarpSpecializedCooperativeEEENS5_IJNSA_ILi256EEESG_NSA_ILi64EEEEEENS_12float_e4m3_tENS5_IJlSC_lEEESJ_SK_NS4_8TiledMMAINS4_8MMA_AtomIJNS4_4SM904GMMA31MMA_64x256x32_F32E4M3E4M3_SS_TNILNSO_7ScaleInE1ELSQ_1EEEEEENS4_6LayoutISD_NS5_IJSC_NSA_ILi0EEESU_EEEEENS5_IJNS4_10UnderscoreESX_SX_EEEEENS4_13SM90_TMA_LOADENS4_14ComposedLayoutINS4_7SwizzleILi2ELi4ELi3EEENS4_18smem_ptr_flag_bitsILi8EEENST_INS5_IJNSA_ILi8EEESH_EEENS5_IJSH_SC_EEEEEEEvNS4_8identityENS4_23SM90_TMA_LOAD_MULTICASTES1A_vS1B_EENS_8epilogue10collective6detail29Sm90TmaWarpSpecializedAdapterINS1F_15DefaultEpilogueISJ_SK_SK_NS1E_6thread17LinearCombinationISJ_Li1EffLNS1J_9ScaleType4KindE0ELNS_15FloatRoundStyleE2ESJ_EENS1_15EpilogueDefaultEEEEEvvEEEEvNT_6ParamsE,"ax",@progbits
	.align	128
.text._ZN7cutlass13device_kernelINS_4gemm6kernel13GemmUniversalIN4cute5tupleIJiiiiEEENS1_10collective13CollectiveMmaINS1_37MainloopSm90TmaGmmaWarpSpecializedFP8ILi7ENS5_IJNS4_1CILi2EEENSA_ILi1EEESC_EEENS1_35KernelTmaWarpSpecializedCooperativeEEENS5_IJNSA_ILi256EEESG_NSA_ILi64EEEEEENS_12float_e4m3_tENS5_IJlSC_lEEESJ_SK_NS4_8TiledMMAINS4_8MMA_AtomIJNS4_4SM904GMMA31MMA_64x256x32_F32E4M3E4M3_SS_TNILNSO_7ScaleInE1ELSQ_1EEEEEENS4_6LayoutISD_NS5_IJSC_NSA_ILi0EEESU_EEEEENS5_IJNS4_10UnderscoreESX_SX_EEEEENS4_13SM90_TMA_LOADENS4_14ComposedLayoutINS4_7SwizzleILi2ELi4ELi3EEENS4_18smem_ptr_flag_bitsILi8EEENST_INS5_IJNSA_ILi8EEESH_EEENS5_IJSH_SC_EEEEEEEvNS4_8identityENS4_23SM90_TMA_LOAD_MULTICASTES1A_vS1B_EENS_8epilogue10collective6detail29Sm90TmaWarpSpecializedAdapterINS1F_15DefaultEpilogueISJ_SK_SK_NS1E_6thread17LinearCombinationISJ_Li1EffLNS1J_9ScaleType4KindE0ELNS_15FloatRoundStyleE2ESJ_EENS1_15EpilogueDefaultEEEEEvvEEEEvNT_6ParamsE:
        .type           _ZN7cutlass13device_kernelINS_4gemm6kernel13GemmUniversalIN4cute5tupleIJiiiiEEENS1_10collective13CollectiveMmaINS1_37MainloopSm90TmaGmmaWarpSpecializedFP8ILi7ENS5_IJNS4_1CILi2EEENSA_ILi1EEESC_EEENS1_35KernelTmaWarpSpecializedCooperativeEEENS5_IJNSA_ILi256EEESG_NSA_ILi64EEEEEENS_12float_e4m3_tENS5_IJlSC_lEEESJ_SK_NS4_8TiledMMAINS4_8MMA_AtomIJNS4_4SM904GMMA31MMA_64x256x32_F32E4M3E4M3_SS_TNILNSO_7ScaleInE1ELSQ_1EEEEEENS4_6LayoutISD_NS5_IJSC_NSA_ILi0EEESU_EEEEENS5_IJNS4_10UnderscoreESX_SX_EEEEENS4_13SM90_TMA_LOADENS4_14ComposedLayoutINS4_7SwizzleILi2ELi4ELi3EEENS4_18smem_ptr_flag_bitsILi8EEENST_INS5_IJNSA_ILi8EEESH_EEENS5_IJSH_SC_EEEEEEEvNS4_8identityENS4_23SM90_TMA_LOAD_MULTICASTES1A_vS1B_EENS_8epilogue10collective6detail29Sm90TmaWarpSpecializedAdapterINS1F_15DefaultEpilogueISJ_SK_SK_NS1E_6thread17LinearCombinationISJ_Li1EffLNS1J_9ScaleType4KindE0ELNS_15FloatRoundStyleE2ESJ_EENS1_15EpilogueDefaultEEEEEvvEEEEvNT_6ParamsE,@function
        .size           _ZN7cutlass13device_kernelINS_4gemm6kernel13GemmUniversalIN4cute5tupleIJiiiiEEENS1_10collective13CollectiveMmaINS1_37MainloopSm90TmaGmmaWarpSpecializedFP8ILi7ENS5_IJNS4_1CILi2EEENSA_ILi1EEESC_EEENS1_35KernelTmaWarpSpecializedCooperativeEEENS5_IJNSA_ILi256EEESG_NSA_ILi64EEEEEENS_12float_e4m3_tENS5_IJlSC_lEEESJ_SK_NS4_8TiledMMAINS4_8MMA_AtomIJNS4_4SM904GMMA31MMA_64x256x32_F32E4M3E4M3_SS_TNILNSO_7ScaleInE1ELSQ_1EEEEEENS4_6LayoutISD_NS5_IJSC_NSA_ILi0EEESU_EEEEENS5_IJNS4_10UnderscoreESX_SX_EEEEENS4_13SM90_TMA_LOADENS4_14ComposedLayoutINS4_7SwizzleILi2ELi4ELi3EEENS4_18smem_ptr_flag_bitsILi8EEENST_INS5_IJNSA_ILi8EEESH_EEENS5_IJSH_SC_EEEEEEEvNS4_8identityENS4_23SM90_TMA_LOAD_MULTICASTES1A_vS1B_EENS_8epilogue10collective6detail29Sm90TmaWarpSpecializedAdapterINS1F_15DefaultEpilogueISJ_SK_SK_NS1E_6thread17LinearCombinationISJ_Li1EffLNS1J_9ScaleType4KindE0ELNS_15FloatRoundStyleE2ESJ_EENS1_15EpilogueDefaultEEEEEvvEEEEvNT_6ParamsE,(.L_x_596 - _ZN7cutlass13device_kernelINS_4gemm6kernel13GemmUniversalIN4cute5tupleIJiiiiEEENS1_10collective13CollectiveMmaINS1_37MainloopSm90TmaGmmaWarpSpecializedFP8ILi7ENS5_IJNS4_1CILi2EEENSA_ILi1EEESC_EEENS1_35KernelTmaWarpSpecializedCooperativeEEENS5_IJNSA_ILi256EEESG_NSA_ILi64EEEEEENS_12float_e4m3_tENS5_IJlSC_lEEESJ_SK_NS4_8TiledMMAINS4_8MMA_AtomIJNS4_4SM904GMMA31MMA_64x256x32_F32E4M3E4M3_SS_TNILNSO_7ScaleInE1ELSQ_1EEEEEENS4_6LayoutISD_NS5_IJSC_NSA_ILi0EEESU_EEEEENS5_IJNS4_10UnderscoreESX_SX_EEEEENS4_13SM90_TMA_LOADENS4_14ComposedLayoutINS4_7SwizzleILi2ELi4ELi3EEENS4_18smem_ptr_flag_bitsILi8EEENST_INS5_IJNSA_ILi8EEESH_EEENS5_IJSH_SC_EEEEEEEvNS4_8identityENS4_23SM90_TMA_LOAD_MULTICASTES1A_vS1B_EENS_8epilogue10collective6detail29Sm90TmaWarpSpecializedAdapterINS1F_15DefaultEpilogueISJ_SK_SK_NS1E_6thread17LinearCombinationISJ_Li1EffLNS1J_9ScaleType4KindE0ELNS_15FloatRoundStyleE2ESJ_EENS1_15EpilogueDefaultEEEEEvvEEEEvNT_6ParamsE)
        .other          _ZN7cutlass13device_kernelINS_4gemm6kernel13GemmUniversalIN4cute5tupleIJiiiiEEENS1_10collective13CollectiveMmaINS1_37MainloopSm90TmaGmmaWarpSpecializedFP8ILi7ENS5_IJNS4_1CILi2EEENSA_ILi1EEESC_EEENS1_35KernelTmaWarpSpecializedCooperativeEEENS5_IJNSA_ILi256EEESG_NSA_ILi64EEEEEENS_12float_e4m3_tENS5_IJlSC_lEEESJ_SK_NS4_8TiledMMAINS4_8MMA_AtomIJNS4_4SM904GMMA31MMA_64x256x32_F32E4M3E4M3_SS_TNILNSO_7ScaleInE1ELSQ_1EEEEEENS4_6LayoutISD_NS5_IJSC_NSA_ILi0EEESU_EEEEENS5_IJNS4_10UnderscoreESX_SX_EEEEENS4_13SM90_TMA_LOADENS4_14ComposedLayoutINS4_7SwizzleILi2ELi4ELi3EEENS4_18smem_ptr_flag_bitsILi8EEENST_INS5_IJNSA_ILi8EEESH_EEENS5_IJSH_SC_EEEEEEEvNS4_8identityENS4_23SM90_TMA_LOAD_MULTICASTES1A_vS1B_EENS_8epilogue10collective6detail29Sm90TmaWarpSpecializedAdapterINS1F_15DefaultEpilogueISJ_SK_SK_NS1E_6thread17LinearCombinationISJ_Li1EffLNS1J_9ScaleType4KindE0ELNS_15FloatRoundStyleE2ESJ_EENS1_15EpilogueDefaultEEEEEvvEEEEvNT_6ParamsE,@"STO_CUDA_ENTRY STV_DEFAULT"
_ZN7cutlass13device_kernelINS_4gemm6kernel13GemmUniversalIN4cute5tupleIJiiiiEEENS1_10collective13CollectiveMmaINS1_37MainloopSm90TmaGmmaWarpSpecializedFP8ILi7ENS5_IJNS4_1CILi2EEENSA_ILi1EEESC_EEENS1_35KernelTmaWarpSpecializedCooperativeEEENS5_IJNSA_ILi256EEESG_NSA_ILi64EEEEEENS_12float_e4m3_tENS5_IJlSC_lEEESJ_SK_NS4_8TiledMMAINS4_8MMA_AtomIJNS4_4SM904GMMA31MMA_64x256x32_F32E4M3E4M3_SS_TNILNSO_7ScaleInE1ELSQ_1EEEEEENS4_6LayoutISD_NS5_IJSC_NSA_ILi0EEESU_EEEEENS5_IJNS4_10UnderscoreESX_SX_EEEEENS4_13SM90_TMA_LOADENS4_14ComposedLayoutINS4_7SwizzleILi2ELi4ELi3EEENS4_18smem_ptr_flag_bitsILi8EEENST_INS5_IJNSA_ILi8EEESH_EEENS5_IJSH_SC_EEEEEEEvNS4_8identityENS4_23SM90_TMA_LOAD_MULTICASTES1A_vS1B_EENS_8epilogue10collective6detail29Sm90TmaWarpSpecializedAdapterINS1F_15DefaultEpilogueISJ_SK_SK_NS1E_6thread17LinearCombinationISJ_Li1EffLNS1J_9ScaleType4KindE0ELNS_15FloatRoundStyleE2ESJ_EENS1_15EpilogueDefaultEEEEEvvEEEEvNT_6ParamsE:
[----:B------:R-:W0:Y:S02]  /*0000*/  LDC R1, c[0x0][0x28] ;  /* 0x00000a00ff017b82 */ /* 0x000e240000000800 */
[----:B0-----:R-:W-:Y:S01]  /*0010*/  VIADD R1, R1, 0xfffff788 ;  /* 0xfffff78801017836 */ /* 0x001fe20000000000 */
[----:B------:R-:W0:Y:S01]  /*0020*/  S2R R4, SR_TID.X ;  /* 0x0000000000047919 */ /* 0x000e220000002100 */
[----:B------:R-:W-:Y:S01]  /*0030*/  ELECT P0, URZ, PT ;  /* 0x00000000003f782f */ /* 0x000fe20003800000 */
[----:B------:R-:W-:Y:S01]  /*0040*/  BSSY B0, `(.L_x_0) ;  /* 0x0000015000007945 */ /* 0x000fe20003800000 */
[--C-:B0-----:R-:W-:Y:S02]  /*0050*/  SHF.R.U32.HI R0, RZ, 0x5, R4.reuse ;  /* 0x00000005ff007819 */ /* 0x101fe40000011604 */
[----:B------:R-:W-:-:S03]  /*0060*/  SHF.R.U32.HI R2, RZ, 0x7, R4 ;  /* 0x00000007ff027819 */ /* 0x000fc60000011604 */
[----:B------:R-:W0:Y:S04]  /*0070*/  SHFL.IDX PT, R3, R0, RZ, 0x1f ;  /* 0x00001fff00037589 */ /* 0x000e2800000e0000 */
[----:B------:R-:W1:Y:S01]  /*0080*/  SHFL.IDX PT, R2, R2, RZ, 0x1f ;  /* 0x00001fff02027589 */ /* 0x000e6200000e0000 */
[----:B0-----:R-:W-:Y:S02]  /*0090*/  R2UR UR4, R3 ;  /* 0x00000000030472ca */ /* 0x001fe400000e0000 */
[----:B-1----:R-:W-:-:S11]  /*00a0*/  R2UR UR6, R2 ;  /* 0x00000000020672ca */ /* 0x002fd600000e0000 */
[----:B------:R-:W-:Y:S02]  /*00b0*/  USHF.R.S32.HI UR5, URZ, 0x1f, UR4 ;  /* 0x0000001f3f057899 */ /* 0x000fe40008011404 */
[----:B------:R-:W-:Y:S02]  /*00c0*/  ISETP.NE.OR P0, PT, RZ, UR4, !P0 ;  /* 0x00000004ff007c0c */ /* 0x000fe4000c705670 */
[----:B------:R-:W-:-:S04]  /*00d0*/  ULEA.HI UR5, UR5, UR4, URZ, 0x2 ;  /* 0x0000000405057291 */ /* 0x000fc8000f8f103f */
[----:B------:R-:W-:-:S04]  /*00e0*/  ULOP3.LUT UR5, UR5, 0xfffffffc, URZ, 0xc0, !UPT ;  /* 0xfffffffc05057892 */ /* 0x000fc8000f8ec03f */
[----:B------:R-:W-:-:S03]  /*00f0*/  UIADD3 UR8, UR4, -UR5, URZ ;  /* 0x8000000504087290 */ /* 0x000fc6000fffe03f */
[----:B------:R-:W-:Y:S09]  /*0100*/  @P0 BRA `(.L_x_1) ;  /* 0x0000000000200947 */ /* 0x000ff20003800000 */
[----:B------:R-:W-:Y:S02]  /*0110*/  ULDC.64 UR4, c[0x0][0x198] ;  /* 0x0000660000047ab9 */ /* 0x000fe40000000a00 */
[----:B------:R-:W-:Y:S02]  /*0120*/  UIADD3 UR10, UP0, UR4, 0xf0, URZ ;  /* 0x000000f0040a7890 */ /* 0x000fe4000ff1e03f */
[----:B------:R-:W-:Y:S02]  /*0130*/  UIADD3 UR4, UP1, UR4, 0x1f0, URZ ;  /* 0x000001f004047890 */ /* 0x000fe4000ff3e03f */
[----:B------:R-:W-:Y:S02]  /*0140*/  UIADD3.X UR11, URZ, UR5, URZ, UP0, !UPT ;  /* 0x000000053f0b7290 */ /* 0x000fe400087fe43f */
[----:B------:R-:W-:-:S07]  /*0150*/  UIADD3.X UR5, URZ, UR5, URZ, UP1, !UPT ;  /* 0x000000053f057290 */ /* 0x000fce0008ffe43f */
[----:B------:R0:W-:Y:S02]  /*0160*/  UTMACCTL.PF [UR10] ;  /* 0x000000000a0079b9 */ /* 0x0001e40008040000 */
[----:B------:R0:W-:Y:S02]  /*0170*/  UTMACCTL.PF [UR4] ;  /* 0x00000000040079b9 */ /* 0x0001e40008040000 */
[----:B0-----:R-:W-:Y:S01]  /*0180*/  NOP ;  /* 0x0000000000007918 */ /* 0x001fe20000000000 */
.L_x_1:
[----:B------:R-:W-:Y:S05]  /*0190*/  BSYNC B0 ;  /* 0x0000000000007941 */ /* 0x000fea0003800000 */
.L_x_0:
[----:B------:R-:W0:Y:S01]  /*01a0*/  SHFL.IDX PT, R3, R0, RZ, 0x1f ;  /* 0x00001fff00037589 */ /* 0x000e2200000e0000 */
[----:B------:R-:W-:Y:S01]  /*01b0*/  UISETP.NE.AND UP0, UPT, UR8, 0x3, UPT ;  /* 0x000000030800788c */ /* 0x000fe2000bf05270 */
[----:B------:R-:W-:Y:S01]  /*01c0*/  ISETP.NE.AND P1, PT, RZ, UR6, PT ;  /* 0x00000006ff007c0c */ /* 0x000fe2000bf25270 */
[----:B------:R-:W-:Y:S02]  /*01d0*/  UIADD3 UR10, UR6, -0x1, URZ ;  /* 0xffffffff060a7890 */ /* 0x000fe4000fffe03f */
[----:B------:R-:W-:Y:S02]  /*01e0*/  UISETP.EQ.OR UP0, UPT, UR8, URZ, !UP0 ;  /* 0x0000003f0800728c */ /* 0x000fe4000c702670 */
[----:B------:R-:W-:Y:S02]  /*01f0*/  UISETP.GE.U32.AND UP1, UPT, UR10, 0x2, UPT ;  /* 0x000000020a00788c */ /* 0x000fe4000bf26070 */
[----:B------:R-:W-:-:S04]  /*0200*/  UISETP.EQ.AND UP0, UPT, UR6, URZ, UP0 ;  /* 0x0000003f0600728c */ /* 0x000fc80008702270 */
[----:B------:R-:W-:-:S04]  /*0210*/  USEL UR13, URZ, 0x1, !UP0 ;  /* 0x000000013f0d7887 */ /* 0x000fc8000c000000 */
[----:B------:R-:W-:Y:S01]  /*0220*/  USEL UR13, UR13, 0x2, UP1 ;  /* 0x000000020d0d7887 */ /* 0x000fe20008800000 */
[----:B0-----:R-:W-:-:S13]  /*0230*/  ISETP.NE.AND P0, PT, R3, RZ, PT ;  /* 0x000000ff0300720c */ /* 0x001fda0003f05270 */
[----:B------:R-:W-:Y:S05]  /*0240*/  @P0 BRA `(.L_x_2) ;  /* 0x0000000000700947 */ /* 0x000fea0003800000 */
[----:B------:R-:W0:Y:S01]  /*0250*/  S2UR UR9, SR_CgaCtaId ;  /* 0x00000000000979c3 */ /* 0x000e220000008800 */
[----:B------:R-:W-:Y:S01]  /*0260*/  UMOV UR4, 0x400 ;  /* 0x0000040000047882 */ /* 0x000fe20000000000 */
[----:B------:R-:W-:Y:S01]  /*0270*/  UMOV UR5, 0x1 ;  /* 0x0000000100057882 */ /* 0x000fe20000000000 */
[----:B------:R-:W-:Y:S01]  /*0280*/  UMOV UR6, 0x4 ;  /* 0x0000000400067882 */ /* 0x000fe20000000000 */
[----:B------:R-:W-:Y:S01]  /*0290*/  ELECT P0, URZ, PT ;  /* 0x00000000003f782f */ /* 0x000fe20003800000 */
[----:B------:R-:W-:-:S04]  /*02a0*/  UIADD3 UR6, -UR6, 0x100000, URZ ;  /* 0x0010000006067890 */ /* 0x000fc8000fffe13f */
[----:B------:R-:W-:Y:S02]  /*02b0*/  USHF.L.U32 UR7, UR6, 0xb, URZ ;  /* 0x0000000b06077899 */ /* 0x000fe4000800063f */
[----:B------:R-:W-:Y:S02]  /*02c0*/  USHF.L.U32 UR6, UR6, 0x1, URZ ;  /* 0x0000000106067899 */ /* 0x000fe4000800063f */
[----:B0-----:R-:W-:Y:S02]  /*02d0*/  ULEA UR9, UR9, UR4, 0x18 ;  /* 0x0000000409097291 */ /* 0x001fe4000f8ec03f */
[----:B------:R-:W-:-:S04]  /*02e0*/  UIADD3 UR4, -UR5, 0x100000, URZ ;  /* 0x0010000005047890 */ /* 0x000fc8000fffe13f */
[----:B------:R-:W-:Y:S02]  /*02f0*/  USHF.L.U32 UR5, UR4, 0xb, URZ ;  /* 0x0000000b04057899 */ /* 0x000fe4000800063f */
[----:B------:R-:W-:Y:S01]  /*0300*/  USHF.L.U32 UR4, UR4, 0x1, URZ ;  /* 0x0000000104047899 */ /* 0x000fe2000800063f */
[----:B------:R-:W0:Y:S11]  /*0310*/  FENCE.VIEW.ASYNC.S ;  /* 0x00000000000073c6 */ /* 0x000e360000000000 */
[----:B0-----:R0:W1:Y:S01]  /*0320*/  SYNCS.EXCH.64 URZ, [UR9], UR4 ;  /* 0x00000004093f75b2 */ /* 0x0010620008000100 */
[----:B------:R0:W2:Y:S01]  /*0330*/  SYNCS.EXCH.64 URZ, [UR9+0x38], UR6 ;  /* 0x00003806093f75b2 */ /* 0x0000a20008000100 */
[----:B------:R0:W3:Y:S01]  /*0340*/  SYNCS.EXCH.64 URZ, [UR9+0x8], UR4 ;  /* 0x00000804093f75b2 */ /* 0x0000e20008000100 */
[----:B------:R0:W4:Y:S01]  /*0350*/  SYNCS.EXCH.64 URZ, [UR9+0x40], UR6 ;  /* 0x00004006093f75b2 */ /* 0x0001220008000100 */
[----:B------:R0:W0:Y:S01]  /*0360*/  SYNCS.EXCH.64 URZ, [UR9+0x10], UR4 ;  /* 0x00001004093f75b2 */ /* 0x0000220008000100 */
        /* <DEDUP_REMOVED lines=9> */
[----:B------:R-:W-:Y:S01]  /*0400*/  NOP ;  /* 0x0000000000007918 */ /* 0x000fe20000000000 */
.L_x_2:
[----:B------:R-:W-:Y:S01]  /*0410*/  SHF.R.S32.HI R2, RZ, 0x1f, R4 ;  /* 0x0000001fff027819 */ /* 0x000fe20000011404 */
[----:B------:R-:W5:Y:S01]  /*0420*/  SHFL.IDX PT, R0, R0, RZ, 0x1f ;  /* 0x00001fff00007589 */ /* 0x000f6200000e0000 */
[----:B0-----:R-:W0:Y:S01]  /*0430*/  S2UR UR9, SR_CTAID.X ;  /* 0x00000000000979c3 */ /* 0x001e220000002500 */
[----:B------:R-:W-:Y:S02]  /*0440*/  ELECT P0, URZ, PT ;  /* 0x00000000003f782f */ /* 0x000fe40003800000 */
[----:B------:R-:W-:Y:S01]  /*0450*/  LEA.HI R2, R2, R4, RZ, 0x7 ;  /* 0x0000000402027211 */ /* 0x000fe200078f38ff */
[----:B------:R-:W-:Y:S01]  /*0460*/  ULDC UR4, c[0x0][0x150] ;  /* 0x0000540000047ab9 */ /* 0x000fe20000000800 */
[----:B------:R-:W-:Y:S01]  /*0470*/  SHF.R.S32.HI R6, RZ, 0x1f, R3 ;  /* 0x0000001fff067819 */ /* 0x000fe20000011403 */
[----:B------:R-:W-:Y:S01]  /*0480*/  NOP ;  /* 0x0000000000007918 */ /* 0x000fe20000000000 */
[----:B------:R-:W-:Y:S01]  /*0490*/  LOP3.LUT R2, R2, 0xffffff80, RZ, 0xc0, !PT ;  /* 0xffffff8002027812 */ /* 0x000fe200078ec0ff */
[----:B------:R-:W-:Y:S01]  /*04a0*/  NOP ;  /* 0x0000000000007918 */ /* 0x000fe20000000000 */
[----:B------:R-:W-:Y:S01]  /*04b0*/  LEA.HI R6, R6, R3, RZ, 0x2 ;  /* 0x0000000306067211 */ /* 0x000fe200078f10ff */
[----:B------:R-:W1:Y:S02]  /*04c0*/  LDC R8, c[0x0][0x144] ;  /* 0x00005100ff087b82 */ /* 0x000e640000000800 */
[----:B------:R-:W-:Y:S01]  /*04d0*/  IMAD.IADD R4, R4, 0x1, -R2 ;  /* 0x0000000104047824 */ /* 0x000fe200078e0a02 */
[----:B------:R-:W-:Y:S01]  /*04e0*/  LOP3.LUT R6, R6, 0x3ffffffc, RZ, 0xc0, !PT ;  /* 0x3ffffffc06067812 */ /* 0x000fe200078ec0ff */
[----:B------:R-:W2:Y:S03]  /*04f0*/  S2R R2, SR_CTAID.Y ;  /* 0x0000000000027919 */ /* 0x000ea60000002600 */
[----:B------:R-:W-:Y:S01]  /*0500*/  SHF.R.S32.HI R5, RZ, 0x1f, R4 ;  /* 0x0000001fff057819 */ /* 0x000fe20000011404 */
[----:B------:R-:W-:Y:S01]  /*0510*/  IMAD.IADD R6, R3, 0x1, -R6 ;  /* 0x0000000103067824 */ /* 0x000fe200078e0a06 */
[----:B------:R-:W3:Y:S02]  /*0520*/  LDC R13, c[0x0][0x148] ;  /* 0x00005200ff0d7b82 */ /* 0x000ee40000000800 */
[----:B------:R-:W-:-:S02]  /*0530*/  LEA.HI R5, R5, R4, RZ, 0x3 ;  /* 0x0000000405057211 */ /* 0x000fc400078f18ff */
[----:B-----5:R-:W-:Y:S02]  /*0540*/  ISETP.NE.OR P0, PT, R0, RZ, !P0 ;  /* 0x000000ff0000720c */ /* 0x020fe40004705670 */
[--C-:B------:R-:W-:Y:S02]  /*0550*/  SHF.R.S32.HI R0, RZ, 0x3, R5.reuse ;  /* 0x00000003ff007819 */ /* 0x100fe40000011405 */
[----:B------:R-:W-:Y:S02]  /*0560*/  SHF.R.S32.HI R5, RZ, 0x1f, R5 ;  /* 0x0000001fff057819 */ /* 0x000fe40000011405 */
[----:B0-----:R-:W-:Y:S02]  /*0570*/  I2FP.F32.U32 R7, UR9 ;  /* 0x0000000900077c45 */ /* 0x001fe40008201000 */
[----:B------:R-:W-:-:S03]  /*0580*/  LEA.HI R5, R5, R0, RZ, 0x2 ;  /* 0x0000000005057211 */ /* 0x000fc600078f10ff */
[----:B------:R-:W-:Y:S01]  /*0590*/  FMUL R7, R7, UR4 ;  /* 0x0000000407077c20 */ /* 0x000fe20008400000 */
[----:B------:R-:W-:Y:S01]  /*05a0*/  LOP3.LUT R5, R5, 0xfffffffc, RZ, 0xc0, !PT ;  /* 0xfffffffc05057812 */ /* 0x000fe200078ec0ff */
[----:B------:R-:W-:Y:S01]  /*05b0*/  VOTEU.ALL UP0, P0 ;  /* 0x00000000003f7886 */ /* 0x000fe20000000000 */
[----:B------:R-:W-:Y:S01]  /*05c0*/  ULDC UR4, c[0x0][0x154] ;  /* 0x0000550000047ab9 */ /* 0x000fe20000000800 */
[----:B------:R-:W-:Y:S02]  /*05d0*/  VOTEU.ALL UP1, P0 ;  /* 0x00000000003f7886 */ /* 0x000fe40000020000 */
[----:B------:R-:W0:Y:S01]  /*05e0*/  F2I.U32.TRUNC.NTZ R7, R7 ;  /* 0x0000000700077305 */ /* 0x000e22000020f000 */
[----:B------:R-:W-:Y:S01]  /*05f0*/  IMAD.IADD R5, R0, 0x1, -R5 ;  /* 0x0000000100057824 */ /* 0x000fe200078e0a05 */
[----:B------:R-:W5:Y:S01]  /*0600*/  @!UP0 S2UR UR7, SR_CgaCtaId ;  /* 0x00000000000789c3 */ /* 0x000f620000008800 */
[----:B------:R-:W-:Y:S02]  /*0610*/  @!UP0 UMOV UR6, 0x400 ;  /* 0x0000040000068882 */ /* 0x000fe40000000000 */
[----:B------:R-:W-:Y:S01]  /*0620*/  IMAD R5, R6, 0x4, R5 ;  /* 0x0000000406057824 */ /* 0x000fe200078e0205 */
[----:B--2---:R-:W-:-:S04]  /*0630*/  I2FP.F32.U32 R6, R2 ;  /* 0x0000000200067245 */ /* 0x004fc80000201000 */
[----:B------:R-:W-:Y:S01]  /*0640*/  LEA.HI R0, R5, R5, RZ, 0x1 ;  /* 0x0000000505007211 */ /* 0x000fe200078f08ff */
[----:B------:R-:W-:Y:S01]  /*0650*/  FMUL R6, R6, UR4 ;  /* 0x0000000406067c20 */ /* 0x000fe20008400000 */
[----:B------:R-:W-:Y:S02]  /*0660*/  UMOV UR4, 0x20 ;  /* 0x0000002000047882 */ /* 0x000fe40000000000 */
[----:B------:R-:W-:Y:S01]  /*0670*/  LOP3.LUT R0, R0, 0xfffffffe, RZ, 0xc0, !PT ;  /* 0xfffffffe00007812 */ /* 0x000fe200078ec0ff */
[----:B0-----:R-:W-:Y:S01]  /*0680*/  IMAD.MOV R11, RZ, RZ, -R7 ;  /* 0x000000ffff0b7224 */ /* 0x001fe200078e0a07 */
[----:B------:R-:W-:-:S04]  /*0690*/  @!UP0 UIADD3 UR4, -UR4, 0x100000, URZ ;  /* 0x0010000004048890 */ /* 0x000fc8000fffe13f */
[----:B------:R-:W-:Y:S02]  /*06a0*/  @!UP0 USHF.L.U32 UR5, UR4, 0xb, URZ ;  /* 0x0000000b04058899 */ /* 0x000fe4000800063f */
[----:B------:R-:W-:Y:S01]  /*06b0*/  @!UP0 USHF.L.U32 UR4, UR4, 0x1, URZ ;  /* 0x0000000104048899 */ /* 0x000fe2000800063f */
[----:B------:R-:W0:Y:S01]  /*06c0*/  F2I.U32.TRUNC.NTZ R6, R6 ;  /* 0x0000000600067305 */ /* 0x000e22000020f000 */
[----:B------:R-:W2:Y:S01]  /*06d0*/  LDC R7, c[0x0][0x140] ;  /* 0x00005000ff077b82 */ /* 0x000ea20000000800 */
[----:B-1----:R-:W-:Y:S02]  /*06e0*/  IMAD R11, R8, R11, UR9 ;  /* 0x00000009080b7e24 */ /* 0x002fe4000f8e020b */
[----:B------:R-:W-:-:S05]  /*06f0*/  IMAD.IADD R0, R5, 0x1, -R0 ;  /* 0x0000000105007824 */ /* 0x000fca00078e0a00 */
[----:B------:R-:W-:Y:S01]  /*0700*/  ISETP.NE.AND P2, PT, R0, R11, PT ;  /* 0x0000000b0000720c */ /* 0x000fe20003f45270 */
[C---:B------:R-:W-:Y:S01]  /*0710*/  IMAD.SHL.U32 R0, R5.reuse, 0x4, RZ ;  /* 0x0000000405007824 */ /* 0x040fe200078e00ff */
[----:B-----5:R-:W-:Y:S01]  /*0720*/  @!UP0 ULEA UR6, UR7, UR6, 0x18 ;  /* 0x0000000607068291 */ /* 0x020fe2000f8ec03f */
[----:B------:R-:W-:Y:S01]  /*0730*/  VOTEU.ALL UP0, P0 ;  /* 0x00000000003f7886 */ /* 0x000fe20000000000 */
[----:B------:R-:W-:Y:S01]  /*0740*/  LOP3.LUT P0, RZ, R4, 0x7, RZ, 0xc0, !PT ;  /* 0x0000000704ff7812 */ /* 0x000fe2000780c0ff */
[----:B0-----:R-:W-:Y:S01]  /*0750*/  IMAD.MOV R12, RZ, RZ, -R6 ;  /* 0x000000ffff0c7224 */ /* 0x001fe200078e0a06 */
[----:B------:R-:W-:-:S03]  /*0760*/  LOP3.LUT R9, R5, 0xc, R0, 0x78, !PT ;  /* 0x0000000c05097812 */ /* 0x000fc600078e7800 */
[----:B---3--:R-:W-:Y:S01]  /*0770*/  IMAD R5, R13, R12, R2 ;  /* 0x0000000c0d057224 */ /* 0x008fe200078e0202 */
[C---:B------:R-:W-:Y:S01]  /*0780*/  ISETP.LT.U32.AND P0, PT, R9.reuse, 0x2, !P0 ;  /* 0x000000020900780c */ /* 0x040fe20004701070 */
[----:B------:R0:W-:Y:S02]  /*0790*/  STL [R1+0x458], R9 ;  /* 0x0004580901007387 */ /* 0x0001e40000100800 */
[----:B------:R-:W-:Y:S02]  /*07a0*/  @P2 LEA.HI R0, R9, R9, RZ, 0x1 ;  /* 0x0000000909002211 */ /* 0x000fe400078f08ff */
[----:B------:R-:W1:Y:S02]  /*07b0*/  FENCE.VIEW.ASYNC.S ;  /* 0x00000000000073c6 */ /* 0x000e640000000000 */
[----:B-1----:R0:W1:Y:S01]  /*07c0*/  @!UP0 SYNCS.EXCH.64 URZ, [UR6+0x80], UR4 ;  /* 0x00008004063f85b2 */ /* 0x0020620008000100 */
[----:B--2---:R-:W-:Y:S02]  /*07d0*/  ISETP.EQ.U32.AND P5, PT, R7, 0x1, PT ;  /* 0x000000010700780c */ /* 0x004fe40003fa2070 */
[----:B------:R-:W-:-:S04]  /*07e0*/  @P2 SHF.R.S32.HI R0, RZ, 0x1, R0 ;  /* 0x00000001ff002819 */ /* 0x000fc80000011400 */
[----:B------:R-:W-:Y:S01]  /*07f0*/  @P2 ISETP.NE.AND P3, PT, R0, R5, PT ;  /* 0x000000050000220c */ /* 0x000fe20003f65270 */
[----:B------:R-:W-:Y:S01]  /*0800*/  IMAD.MOV.U32 R0, RZ, RZ, 0x1 ;  /* 0x00000001ff007424 */ /* 0x000fe200078e00ff */
[----:B------:R-:W-:Y:S02]  /*0810*/  SEL R5, RZ, 0x1, !P0 ;  /* 0x00000001ff057807 */ /* 0x000fe40004000000 */
[----:B------:R-:W-:-:S04]  /*0820*/  @P2 SEL R0, RZ, 0x1, P3 ;  /* 0x00000001ff002807 */ /* 0x000fc80001800000 */
[----:B------:R-:W-:Y:S01]  /*0830*/  LOP3.LUT R0, R0, R5, RZ, 0xc0, !PT ;  /* 0x0000000500007212 */ /* 0x000fe200078ec0ff */
[----:B------:R0:W2:Y:S01]  /*0840*/  @!UP1 SYNCS.EXCH.64 URZ, [UR6+0x88], UR4 ;  /* 0x00008804063f95b2 */ /* 0x0000a20008000100 */
[----:B------:R-:W-:-:S03]  /*0850*/  NOP ;  /* 0x0000000000007918 */ /* 0x000fc60000000000 */
[----:B------:R0:W-:Y:S01]  /*0860*/  STL [R1+0x454], R0 ;  /* 0x0004540001007387 */ /* 0x0001e20000100800 */
[----:B-1----:R-:W-:Y:S05]  /*0870*/  @!P5 BRA `(.L_x_3) ;  /* 0x000000000008d947 */ /* 0x002fea0003800000 */
[----:B--2-4-:R-:W-:Y:S01]  /*0880*/  UCGABAR_ARV ;  /* 0x00000000000079c7 */ /* 0x014fe20008000000 */
[----:B------:R-:W-:Y:S05]  /*0890*/  BRA `(.L_x_4) ;  /* 0x0000000000047947 */ /* 0x000fea0003800000 */
.L_x_3:
[----:B--2-4-:R-:W-:Y:S01]  /*08a0*/  NOP ;  /* 0x0000000000007918 */ /* 0x014fe20000000000 */
.L_x_4:
[----:B0-----:R-:W0:Y:S01]  /*08b0*/  LDC R0, c[0x0][0x65c] ;  /* 0x00019700ff007b82 */ /* 0x001e220000000800 */
[----:B------:R-:W-:Y:S02]  /*08c0*/  IMAD.U32 R4, RZ, RZ, UR9 ;  /* 0x00000009ff047e24 */ /* 0x000fe4000f8e00ff */
[----:B------:R-:W-:Y:S01]  /*08d0*/  IMAD.MOV.U32 R5, RZ, RZ, RZ ;  /* 0x000000ffff057224 */ /* 0x000fe200078e00ff */
[----:B0-----:R-:W-:-:S13]  /*08e0*/  ISETP.NE.AND P4, PT, R0, 0x1, PT ;  /* 0x000000010000780c */ /* 0x001fda0003f85270 */
[----:B------:R-:W0:Y:S01]  /*08f0*/  @P4 LDC R7, c[0x0][0x10] ;  /* 0x00000400ff074b82 */ /* 0x000e220000000800 */
[----:B------:R-:W-:Y:S02]  /*0900*/  @P4 IMAD.MOV.U32 R3, RZ, RZ, RZ ;  /* 0x000000ffff034224 */ /* 0x000fe400078e00ff */
[----:B------:R-:W-:-:S05]  /*0910*/  @P4 IMAD.MOV.U32 R15, RZ, RZ, RZ ;  /* 0x000000ffff0f4224 */ /* 0x000fca00078e00ff */
[----:B------:R-:W1:Y:S01]  /*0920*/  @!P4 LDC R9, c[0x0][0xc] ;  /* 0x00000300ff09cb82 */ /* 0x000e620000000800 */
[----:B0-----:R-:W-:-:S04]  /*0930*/  @P4 IMAD.WIDE.U32 R6, R7, UR9, R2 ;  /* 0x0000000907064c25 */ /* 0x001fc8000f8e0002 */
[----:B------:R-:W-:Y:S02]  /*0940*/  @P4 IMAD.MOV.U32 R8, RZ, RZ, R6 ;  /* 0x000000ffff084224 */ /* 0x000fe400078e0006 */
[----:B------:R-:W-:Y:S02]  /*0950*/  @P4 IMAD.IADD R16, R7, 0x1, R15 ;  /* 0x0000000107104824 */ /* 0x000fe400078e020f */
[----:B-1----:R-:W-:-:S04]  /*0960*/  @!P4 IMAD.WIDE.U32 R4, R2, R9, R4 ;  /* 0x000000090204c225 */ /* 0x002fc800078e0004 */
[----:B------:R-:W-:Y:S02]  /*0970*/  @!P4 IMAD.MOV.U32 R8, RZ, RZ, R4 ;  /* 0x000000ffff08c224 */ /* 0x000fe400078e0004 */
[----:B------:R-:W-:-:S03]  /*0980*/  @!P4 IMAD.MOV.U32 R16, RZ, RZ, R5 ;  /* 0x000000ffff10c224 */ /* 0x000fc600078e0005 */
[----:B------:R0:W-:Y:S04]  /*0990*/  STL [R1+0x460], R8 ;  /* 0x0004600801007387 */ /* 0x0001e80000100800 */
[----:B------:R0:W-:Y:S01]  /*09a0*/  STL [R1+0x45c], R16 ;  /* 0x00045c1001007387 */ /* 0x0001e20000100800 */
[----:B------:R-:W-:Y:S05]  /*09b0*/  @!P5 BRA `(.L_x_5) ;  /* 0x00000000000cd947 */ /* 0x000fea0003800000 */
[----:B------:R-:W-:Y:S01]  /*09c0*/  UCGABAR_WAIT ;  /* 0x0000000000007dc7 */ /* 0x000fe20008000000 */
[----:B------:R-:W-:Y:S01]  /*09d0*/  CCTL.IVALL ;  /* 0x00000000ff00798f */ /* 0x000fe20002000000 */
[----:B------:R-:W-:Y:S05]  /*09e0*/  BRA `(.L_x_6) ;  /* 0x0000000000047947 */ /* 0x000fea0003800000 */
.L_x_5:
[----:B------:R-:W-:Y:S06]  /*09f0*/  BAR.SYNC.DEFER_BLOCKING 0x0 ;  /* 0x0000000000007b1d */ /* 0x000fec0000010000 */
.L_x_6:
[----:B------:R-:W-:Y:S05]  /*0a00*/  @!P1 BRA `(.L_x_7) ;  /* 0x0000023400049947 */ /* 0x000fea0003800000 */
[----:B------:R-:W-:-:S06]  /*0a10*/  UISETP.GT.U32.AND UP0, UPT, UR10, 0x1, UPT ;  /* 0x000000010a00788c */ /* 0x000fcc000bf04070 */
[----:B------:R-:W-:-:S13]  /*0a20*/  PLOP3.LUT P0, PT, PT, PT, UP0, 0x80, 0x0 ;  /* 0x000000000000781c */ /* 0x000fda0003f0f008 */
[----:B------:R-:W-:Y:S05]  /*0a30*/  @P0 EXIT ;  /* 0x000000000000094d */ /* 0x000fea0003800000 */
[----:B------:R-:W-:Y:S01]  /*0a40*/  IMAD.MOV.U32 R5, RZ, RZ, -0x1 ;  /* 0xffffffffff057424 */ /* 0x000fe200078e00ff */
[----:B------:R-:W-:Y:S01]  /*0a50*/  ULDC.64 UR4, c[0x0][0x650] ;  /* 0x0001940000047ab9 */ /* 0x000fe20000000a00 */
[----:B------:R-:W-:Y:S01]  /*0a60*/  IMAD.MOV.U32 R4, RZ, RZ, -0x1 ;  /* 0xffffffffff047424 */ /* 0x000fe200078e00ff */
[----:B------:R-:W-:Y:S01]  /*0a70*/  ISETP.GE.U32.AND P0, PT, R8, UR4, PT ;  /* 0x0000000408007c0c */ /* 0x000fe2000bf06070 */
[----:B------:R-:W-:Y:S01]  /*0a80*/  UMOV UR10, 0xffffffff ;  /* 0xffffffff000a7882 */ /* 0x000fe20000000000 */
[----:B------:R1:W-:Y:S01]  /*0a90*/  STL [R1+0x468], R5 ;  /* 0x0004680501007387 */ /* 0x0003e20000100800 */
[----:B------:R-:W-:Y:S02]  /*0aa0*/  PRMT R0, RZ, 0x7610, R0 ;  /* 0x00007610ff007816 */ /* 0x000fe40000000000 */
[----:B------:R-:W-:Y:S01]  /*0ab0*/  ISETP.GE.U32.AND.EX P0, PT, R16, UR5, PT, P0 ;  /* 0x0000000510007c0c */ /* 0x000fe2000bf06100 */
[----:B------:R1:W-:-:S12]  /*0ac0*/  STL [R1+0x464], R4 ;  /* 0x0004640401007387 */ /* 0x0003d80000100800 */
[----:B-1----:R-:W-:Y:S05]  /*0ad0*/  @P0 BRA `(.L_x_8) ;  /* 0x00000004003c0947 */ /* 0x002fea0003800000 */
[----:B------:R-:W-:Y:S01]  /*0ae0*/  ULDC.64 UR14, c[0x0][0x628] ;  /* 0x00018a00000e7ab9 */ /* 0x000fe20000000a00 */
[----:B------:R-:W1:Y:S01]  /*0af0*/  LDC.64 R6, c[0x0][0x620] ;  /* 0x00018800ff067b82 */ /* 0x000e620000000a00 */
[----:B------:R-:W-:Y:S01]  /*0b00*/  ISETP.NE.U32.AND P0, PT, RZ, UR14, PT ;  /* 0x0000000eff007c0c */ /* 0x000fe2000bf05070 */
[----:B------:R-:W-:Y:S01]  /*0b10*/  ULDC UR11, c[0x0][0x630] ;  /* 0x00018c00000b7ab9 */ /* 0x000fe20000000800 */
[----:B------:R-:W-:Y:S02]  /*0b20*/  R2UR UR4, R8 ;  /* 0x00000000080472ca */ /* 0x000fe400000e0000 */
[----:B------:R-:W-:Y:S02]  /*0b30*/  ISETP.NE.AND.EX P0, PT, RZ, UR15, PT, P0 ;  /* 0x0000000fff007c0c */ /* 0x000fe4000bf05300 */
[----:B------:R-:W-:-:S11]  /*0b40*/  R2UR UR5, R16 ;  /* 0x00000000100572ca */ /* 0x000fd600000e0000 */
[----:B------:R-:W-:Y:S05]  /*0b50*/  @!P0 BRA `(.L_x_9) ;  /* 0x0000000000308947 */ /* 0x000fea0003800000 */
[----:B------:R-:W-:Y:S01]  /*0b60*/  R2UR UR4, R8 ;  /* 0x00000000080472ca */ /* 0x000fe200000e0000 */
[----:B------:R-:W-:Y:S01]  /*0b70*/  ULDC UR8, c[0x0][0x634] ;  /* 0x00018d0000087ab9 */ /* 0x000fe20000000800 */
[----:B------:R-:W-:-:S11]  /*0b80*/  R2UR UR10, R16 ;  /* 0x00000000100a72ca */ /* 0x000fd600000e0000 */
[----:B------:R-:W-:-:S04]  /*0b90*/  UIADD3 UR8, UP0, UR4, UR8, URZ ;  /* 0x0000000804087290 */ /* 0x000fc8000ff1e03f */
[----:B------:R-:W-:-:S04]  /*0ba0*/  UIADD3.X UR10, URZ, UR10, URZ, UP0, !UPT ;  /* 0x0000000a3f0a7290 */ /* 0x000fc800087fe43f */
[----:B------:R-:W-:-:S04]  /*0bb0*/  UIMAD.WIDE.U32 UR4, UR10, UR14, URZ ;  /* 0x0000000e0a0472a5 */ /* 0x000fc8000f8e003f */
[----:B------:R-:W-:Y:S02]  /*0bc0*/  UIMAD.WIDE.U32 UR6, UP0, UR8, UR15, UR4 ;  /* 0x0000000f080672a5 */ /* 0x000fe4000f800004 */
[----:B------:R-:W-:Y:S02]  /*0bd0*/  UIMAD.WIDE.U32 UR4, UR8, UR14, URZ ;  /* 0x0000000e080472a5 */ /* 0x000fe4000f8e003f */
[----:B------:R-:W-:Y:S02]  /*0be0*/  UIADD3.X UR9, URZ, URZ, URZ, UP0, !UPT ;  /* 0x0000003f3f097290 */ /* 0x000fe400087fe43f */
[----:B------:R-:W-:Y:S01]  /*0bf0*/  UIADD3 URZ, UP0, UR5, UR6, URZ ;  /* 0x00000006053f7290 */ /* 0x000fe2000ff1e03f */
[----:B------:R-:W-:-:S03]  /*0c00*/  UMOV UR8, UR7 ;  /* 0x0000000700087c82 */ /* 0x000fc60008000000 */
[----:B------:R-:W-:-:S12]  /*0c10*/  UIMAD.WIDE.U32.X UR4, UR10, UR15, UR8, UP0 ;  /* 0x0000000f0a0472a5 */ /* 0x000fd800080e0408 */
.L_x_9:
[----:B------:R-:W-:Y:S01]  /*0c20*/  USHF.R.U64 UR10, UR4, UR11, UR5 ;  /* 0x0000000b040a7299 */ /* 0x000fe20008001205 */
[----:B------:R-:W2:Y:S01]  /*0c30*/  LDC.64 R20, c[0x0][0x640] ;  /* 0x00019000ff147b82 */ /* 0x000ea20000000a00 */
[----:B------:R-:W-:Y:S01]  /*0c40*/  USHF.R.U32.HI UR4, URZ, UR11, UR5 ;  /* 0x0000000b3f047299 */ /* 0x000fe20008011605 */
[----:B------:R-:W-:Y:S02]  /*0c50*/  IMAD.MOV.U32 R4, RZ, RZ, R8 ;  /* 0x000000ffff047224 */ /* 0x000fe400078e0008 */
[----:B------:R-:W-:Y:S01]  /*0c60*/  IMAD R12, R13, R12, R2 ;  /* 0x0000000c0d0c7224 */ /* 0x000fe200078e0202 */
[----:B------:R-:W-:Y:S01]  /*0c70*/  IADD3 R3, P0, RZ, -UR10, RZ ;  /* 0x8000000aff037c10 */ /* 0x000fe2000ff1e0ff */
[----:B------:R-:W-:Y:S02]  /*0c80*/  IMAD.MOV.U32 R13, RZ, RZ, 0x1 ;  /* 0x00000001ff0d7424 */ /* 0x000fe400078e00ff */
[----:B------:R-:W3:Y:S02]  /*0c90*/  LDC R10, c[0x0][0x618] ;  /* 0x00018600ff0a7b82 */ /* 0x000ee40000000800 */
[----:B------:R-:W-:-:S04]  /*0ca0*/  IMAD.X R5, RZ, RZ, ~UR4, P0 ;  /* 0x80000004ff057e24 */ /* 0x000fc800080e06ff */
[-C--:B-1----:R-:W-:Y:S02]  /*0cb0*/  IMAD R0, R5, R6.reuse, RZ ;  /* 0x0000000605007224 */ /* 0x082fe400078e02ff */
[----:B------:R-:W1:Y:S01]  /*0cc0*/  LDC R14, c[0x0][0x608] ;  /* 0x00018200ff0e7b82 */ /* 0x000e620000000800 */
[----:B------:R-:W-:Y:S02]  /*0cd0*/  IMAD.MOV.U32 R5, RZ, RZ, R16 ;  /* 0x000000ffff057224 */ /* 0x000fe400078e0010 */
[----:B------:R-:W-:-:S05]  /*0ce0*/  IMAD.WIDE.U32 R4, R3, R6, R4 ;  /* 0x0000000603047225 */ /* 0x000fca00078e0004 */
[----:B------:R-:W4:Y:S01]  /*0cf0*/  LDC R18, c[0x0][0x658] ;  /* 0x00019600ff127b82 */ /* 0x000f220000000800 */
[----:B------:R-:W-:Y:S01]  /*0d00*/  IMAD R3, R3, R7, R0 ;  /* 0x0000000703037224 */ /* 0x000fe200078e0200 */
[----:B--2---:R-:W-:-:S03]  /*0d10*/  ISETP.NE.U32.AND P0, PT, R20, RZ, PT ;  /* 0x000000ff1400720c */ /* 0x004fc60003f05070 */
[----:B------:R-:W-:Y:S01]  /*0d20*/  IMAD.IADD R3, R5, 0x1, R3 ;  /* 0x0000000105037824 */ /* 0x000fe200078e0203 */
[----:B------:R-:W-:Y:S01]  /*0d30*/  ISETP.NE.AND.EX P0, PT, R21, RZ, PT, P0 ;  /* 0x000000ff1500720c */ /* 0x000fe20003f05300 */
[----:B------:R-:W-:Y:S01]  /*0d40*/  IMAD.MOV.U32 R5, RZ, RZ, -0x1 ;  /* 0xffffffffff057424 */ /* 0x000fe200078e00ff */
[----:B0-----:R-:W0:Y:S02]  /*0d50*/  LDC R16, c[0x0][0x600] ;  /* 0x00018000ff107b82 */ /* 0x001e240000000800 */
[-CC-:B---3--:R-:W-:Y:S02]  /*0d60*/  SHF.R.U64 R8, R4, R10.reuse, R3.reuse ;  /* 0x0000000a04087219 */ /* 0x188fe40000001203 */
[----:B------:R-:W-:-:S04]  /*0d70*/  SHF.R.U32.HI R3, RZ, R10, R3 ;  /* 0x0000000aff037219 */ /* 0x000fc80000011603 */
[----:B------:R-:W2:Y:S01]  /*0d80*/  LDC R15, c[0x0][0x648] ;  /* 0x00019200ff0f7b82 */ /* 0x000ea20000000800 */
[-CC-:B-1----:R-:W-:Y:S02]  /*0d90*/  SHF.R.U64 R23, R8, R14.reuse, R3.reuse ;  /* 0x0000000e08177219 */ /* 0x182fe40000001203 */
[----:B------:R-:W-:-:S05]  /*0da0*/  SHF.R.U32.HI R3, RZ, R14, R3 ;  /* 0x0000000eff037219 */ /* 0x000fca0000011603 */
[----:B------:R-:W1:Y:S01]  /*0db0*/  LDC R17, c[0x0][0x638] ;  /* 0x00018e00ff117b82 */ /* 0x000e620000000800 */
[-CC-:B----4-:R-:W-:Y:S02]  /*0dc0*/  SHF.R.U64 R10, R23, R18.reuse, R3.reuse ;  /* 0x00000012170a7219 */ /* 0x190fe40000001203 */
[-C--:B------:R-:W-:Y:S02]  /*0dd0*/  SHF.L.U32 R0, R5, R18.reuse, RZ ;  /* 0x0000001205007219 */ /* 0x080fe400000006ff */
[----:B------:R-:W-:Y:S01]  /*0de0*/  SHF.R.U32.HI R3, RZ, R18, R3 ;  /* 0x00000012ff037219 */ /* 0x000fe20000011603 */
[----:B------:R-:W-:Y:S01]  /*0df0*/  IMAD.MOV.U32 R2, RZ, RZ, R10 ;  /* 0x000000ffff027224 */ /* 0x000fe200078e000a */
[----:B------:R-:W-:Y:S01]  /*0e00*/  LOP3.LUT R0, RZ, R0, RZ, 0x33, !PT ;  /* 0x00000000ff007212 */ /* 0x000fe200078e33ff */
[----:B------:R-:W3:Y:S01]  /*0e10*/  LDC R19, c[0x0][0x610] ;  /* 0x00018400ff137b82 */ /* 0x000ee20000000800 */
[----:B------:R-:W-:Y:S05]  /*0e20*/  @!P0 BRA `(.L_x_10) ;  /* 0x0000000000288947 */ /* 0x000fea0003800000 */
[----:B------:R-:W4:Y:S02]  /*0e30*/  LDC R7, c[0x0][0x64c] ;  /* 0x00019300ff077b82 */ /* 0x000f240000000800 */
[----:B----4-:R-:W-:-:S05]  /*0e40*/  IADD3 R7, P0, R10, R7, RZ ;  /* 0x000000070a077210 */ /* 0x010fca0007f1e0ff */
[----:B------:R-:W-:-:S04]  /*0e50*/  IMAD.X R9, RZ, RZ, R3, P0 ;  /* 0x000000ffff097224 */ /* 0x000fc800000e0603 */
[----:B------:R-:W-:-:S04]  /*0e60*/  IMAD.WIDE.U32 R2, R9, R20, RZ ;  /* 0x0000001409027225 */ /* 0x000fc800078e00ff */
[----:B------:R-:W-:-:S04]  /*0e70*/  IMAD.WIDE.U32 R4, P0, R7, R21, R2 ;  /* 0x0000001507047225 */ /* 0x000fc80007800002 */
[----:B------:R-:W-:-:S04]  /*0e80*/  IMAD.WIDE.U32 R2, R7, R20, RZ ;  /* 0x0000001407027225 */ /* 0x000fc800078e00ff */
[----:B------:R-:W-:Y:S01]  /*0e90*/  IMAD.X R7, RZ, RZ, RZ, P0 ;  /* 0x000000ffff077224 */ /* 0x000fe200000e06ff */
[----:B------:R-:W-:Y:S01]  /*0ea0*/  IADD3 RZ, P0, R3, R4, RZ ;  /* 0x0000000403ff7210 */ /* 0x000fe20007f1e0ff */
[----:B------:R-:W-:-:S04]  /*0eb0*/  IMAD.MOV.U32 R6, RZ, RZ, R5 ;  /* 0x000000ffff067224 */ /* 0x000fc800078e0005 */
[----:B------:R-:W-:-:S08]  /*0ec0*/  IMAD.WIDE.U32.X R2, R9, R21, R6, P0 ;  /* 0x0000001509027225 */ /* 0x000fd000000e0406 */
.L_x_10:
[----:B--2---:R-:W-:Y:S01]  /*0ed0*/  SHF.R.U64 R4, R2, R15, R3 ;  /* 0x0000000f02047219 */ /* 0x004fe20000001203 */
[----:B0-----:R-:W-:Y:S01]  /*0ee0*/  VIADD R5, R16, 0xffffffff ;  /* 0xffffffff10057836 */ /* 0x001fe20000000000 */
[----:B------:R-:W-:Y:S02]  /*0ef0*/  SHF.L.U32 R2, R13, R18, RZ ;  /* 0x000000120d027219 */ /* 0x000fe400000006ff */
[----:B------:R-:W-:Y:S01]  /*0f00*/  LOP3.LUT R3, R23, R0, RZ, 0xc0, !PT ;  /* 0x0000000017037212 */ /* 0x000fe200078ec0ff */
[----:B------:R-:W-:Y:S01]  /*0f10*/  IMAD.MOV R6, RZ, RZ, -R4 ;  /* 0x000000ffff067224 */ /* 0x000fe200078e0a04 */
[----:B------:R-:W-:Y:S02]  /*0f20*/  SEL R0, R11, R12, !P4 ;  /* 0x0000000c0b007207 */ /* 0x000fe40006000000 */
[----:B------:R-:W-:Y:S01]  /*0f30*/  LOP3.LUT R5, R8, R5, RZ, 0xc0, !PT ;  /* 0x0000000508057212 */ /* 0x000fe200078ec0ff */
[----:B------:R-:W-:Y:S02]  /*0f40*/  IMAD R7, R2, R4, R3 ;  /* 0x0000000402077224 */ /* 0x000fe400078e0203 */
[----:B-1----:R-:W-:-:S02]  /*0f50*/  IMAD R3, R6, R17, R10 ;  /* 0x0000001106037224 */ /* 0x002fc400078e020a */
[----:B---3--:R-:W-:Y:S02]  /*0f60*/  IMAD R2, R7, R19, R0 ;  /* 0x0000001307027224 */ /* 0x008fe400078e0200 */
[----:B------:R-:W-:Y:S02]  /*0f70*/  IMAD R3, R3, R16, R5 ;  /* 0x0000001003037224 */ /* 0x000fe400078e0205 */
[----:B------:R-:W-:-:S03]  /*0f80*/  IMAD.MOV.U32 R0, RZ, RZ, 0x1 ;  /* 0x00000001ff007424 */ /* 0x000fc600078e00ff */
[----:B------:R-:W-:Y:S02]  /*0f90*/  SEL R4, R3, R2, !P4 ;  /* 0x0000000203047207 */ /* 0x000fe40006000000 */
[----:B------:R-:W-:-:S03]  /*0fa0*/  SEL R2, R2, R3, !P4 ;  /* 0x0000000302027207 */ /* 0x000fc60006000000 */
[----:B------:R1:W-:Y:S04]  /*0fb0*/  STL [R1+0x464], R4 ;  /* 0x0004640401007387 */ /* 0x0003e80000100800 */
[----:B------:R1:W-:Y:S02]  /*0fc0*/  STL [R1+0x468], R2 ;  /* 0x0004680201007387 */ /* 0x0003e40000100800 */
.L_x_8:
[----:B------:R-:W-:-:S08]  /*0fd0*/  NOP ;  /* 0x0000000000007918 */ /* 0x000fd00000000000 */
[----:B------:R-:W2:Y:S02]  /*0fe0*/  USETMAXREG.TRY_ALLOC.CTAPOOL UP0, 0xf0 ;  /* 0x000000f0000079c8 */ /* 0x000ea40008000600 */
[----:B--2---:R-:W-:-:S13]  /*0ff0*/  PLOP3.LUT P0, PT, PT, PT, UP0, 0x80, 0x0 ;  /* 0x000000000000781c */ /* 0x004fda0003f0f008 */
[----:B------:R-:W-:Y:S05]  /*1000*/  @!P0 BRA `(.L_x_8) ;  /* 0xfffffffc00f08947 */ /* 0x000fea000383ffff */
[----:B------:R-:W-:Y:S01]  /*1010*/  ULDC.64 UR4, c[0x0][0x598] ;  /* 0x0001660000047ab9 */ /* 0x000fe20000000a00 */
[----:B------:R-:W-:Y:S01]  /*1020*/  ULDC.64 UR14, c[0x0][0x208] ;  /* 0x00008200000e7ab9 */ /* 0x000fe20000000a00 */
[----:B------:R-:W-:-:S04]  /*1030*/  ISETP.NE.U32.AND P0, PT, RZ, UR4, PT ;  /* 0x00000004ff007c0c */ /* 0x000fc8000bf05070 */
[----:B------:R-:W-:-:S13]  /*1040*/  ISETP.NE.AND.EX P0, PT, RZ, UR5, PT, P0 ;  /* 0x00000005ff007c0c */ /* 0x000fda000bf05300 */
[----:B------:R-:W-:Y:S05]  /*1050*/  @!P0 BRA `(.L_x_11) ;  /* 0x0000000000208947 */ /* 0x000fea0003800000 */
[----:B-1----:R-:W1:Y:S02]  /*1060*/  LDC.64 R2, c[0x0][0x598] ;  /* 0x00016600ff027b82 */ /* 0x002e640000000a00 */
[----:B-1----:R-:W2:Y:S02]  /*1070*/  LDG.E.64 R2, desc[UR14][R2.64] ;  /* 0x0000000e02027981 */ /* 0x002ea4000c1e1b00 */
[----:B--2---:R-:W-:-:S04]  /*1080*/  ISETP.NE.U32.AND P0, PT, R2, RZ, PT ;  /* 0x000000ff0200720c */ /* 0x004fc80003f05070 */
[----:B------:R-:W-:-:S13]  /*1090*/  ISETP.NE.AND.EX P0, PT, R3, RZ, PT, P0 ;  /* 0x000000ff0300720c */ /* 0x000fda0003f05300 */
[----:B------:R-:W-:Y:S05]  /*10a0*/  @!P0 BRA `(.L_x_11) ;  /* 0x00000000000c8947 */ /* 0x000fea0003800000 */
[----:B------:R-:W2:Y:S02]  /*10b0*/  LD.E R2, desc[UR14][R2.64] ;  /* 0x0000000e02027980 */ /* 0x000ea4000c101900 */
[----:B--2---:R-:W-:Y:S01]  /*10c0*/  R2UR UR20, R2 ;  /* 0x00000000021472ca */ /* 0x004fe200000e0000 */
[----:B------:R-:W-:-:S14]  /*10d0*/  BRA `(.L_x_12) ;  /* 0x0000000000247947 */ /* 0x000fdc0003800000 */
.L_x_11:
[----:B------:R-:W-:Y:S02]  /*10e0*/  ULDC.64 UR4, c[0x0][0x588] ;  /* 0x0001620000047ab9 */ /* 0x000fe40000000a00 */
[----:B------:R-:W-:-:S04]  /*10f0*/  ISETP.NE.U32.AND P0, PT, RZ, UR4, PT ;  /* 0x00000004ff007c0c */ /* 0x000fc8000bf05070 */
[----:B------:R-:W-:-:S13]  /*1100*/  ISETP.NE.AND.EX P0, PT, RZ, UR5, PT, P0 ;  /* 0x00000005ff007c0c */ /* 0x000fda000bf05300 */
[----:B------:R-:W-:Y:S05]  /*1110*/  @!P0 BRA `(.L_x_13) ;  /* 0x0000000000108947 */ /* 0x000fea0003800000 */
[----:B-1----:R-:W1:Y:S02]  /*1120*/  LDC.64 R2, c[0x0][0x588] ;  /* 0x00016200ff027b82 */ /* 0x002e640000000a00 */
[----:B-1----:R-:W2:Y:S02]  /*1130*/  LDG.E R2, desc[UR14][R2.64] ;  /* 0x0000000e02027981 */ /* 0x002ea4000c1e1900 */
[----:B--2---:R-:W-:Y:S01]  /*1140*/  R2UR UR20, R2 ;  /* 0x00000000021472ca */ /* 0x004fe200000e0000 */
[----:B------:R-:W-:-:S14]  /*1150*/  BRA `(.L_x_12) ;  /* 0x0000000000047947 */ /* 0x000fdc0003800000 */
.L_x_13:
[----:B------:R-:W-:-:S05]  /*1160*/  ULDC UR20, c[0x0][0x580] ;  /* 0x0001600000147ab9 */ /* 0x000fca0000000800 */
.L_x_12:
[----:B------:R-:W-:Y:S02]  /*1170*/  ULDC.64 UR4, c[0x0][0x5a0] ;  /* 0x0001680000047ab9 */ /* 0x000fe40000000a00 */
        /* <DEDUP_REMOVED lines=11> */
.L_x_14:
        /* <DEDUP_REMOVED lines=8> */
.L_x_16:
[----:B------:R-:W-:-:S05]  /*12b0*/  ULDC UR21, c[0x0][0x584] ;  /* 0x0001610000157ab9 */ /* 0x000fca0000000800 */
.L_x_15:
[----:B------:R-:W-:-:S13]  /*12c0*/  LOP3.LUT P0, RZ, R0, 0xff, RZ, 0xc0, !PT ;  /* 0x000000ff00ff7812 */ /* 0x000fda000780c0ff */
[----:B------:R-:W-:Y:S05]  /*12d0*/  @!P0 EXIT ;  /* 0x000000000000894d */ /* 0x000fea0003800000 */
[----:B------:R-:W-:Y:S01]  /*12e0*/  ULDC UR4, c[0x0][0x28c] ;  /* 0x0000a30000047ab9 */ /* 0x000fe20000000800 */
[----:B------:R-:W-:Y:S02]  /*12f0*/  ULOP3.LUT UR22, UR13, 0x1, URZ, 0xfc, !UPT ;  /* 0x000000010d167892 */ /* 0x000fe4000f8efc3f */
[----:B------:R-:W-:-:S04]  /*1300*/  UIADD3 UR4, UR4, 0x3f, URZ ;  /* 0x0000003f04047890 */ /* 0x000fc8000fffe03f */
[----:B------:R-:W-:-:S04]  /*1310*/  USHF.R.S32.HI UR5, URZ, 0x1f, UR4 ;  /* 0x0000001f3f057899 */ /* 0x000fc80008011404 */
[----:B------:R-:W-:-:S03]  /*1320*/  ULEA.HI UR5, UR5, UR4, URZ, 0x6 ;  /* 0x0000000405057291 */ /* 0x000fc6000f8f303f */
[----:B------:R-:W-:Y:S01]  /*1330*/  UMOV UR4, URZ ;  /* 0x0000003f00047c82 */ /* 0x000fe20008000000 */
[----:B------:R-:W-:-:S03]  /*1340*/  USHF.R.S32.HI UR9, URZ, 0x6, UR5 ;  /* 0x000000063f097899 */ /* 0x000fc60008011405 */
[----:B------:R-:W-:-:S09]  /*1350*/  UMOV UR5, URZ ;  /* 0x0000003f00057c82 */ /* 0x000fd20008000000 */
.L_x_555:
[----:B------:R-:W-:Y:S01]  /*1360*/  STL [R1+0x450], RZ ;  /* 0x000450ff01007387 */ /* 0x000fe20000100800 */
[----:B--2---:R-:W2:Y:S01]  /*1370*/  S2UR UR18, SR_CgaCtaId ;  /* 0x00000000001279c3 */ /* 0x004ea20000008800 */
[----:B------:R-:W-:Y:S01]  /*1380*/  UMOV UR17, 0x400 ;  /* 0x0000040000117882 */ /* 0x000fe20000000000 */
[----:B------:R-:W-:Y:S01]  /*1390*/  UMOV UR6, URZ ;  /* 0x0000003f00067c82 */ /* 0x000fe20008000000 */
[----:B------:R-:W-:Y:S01]  /*13a0*/  STL [R1+0x44c], RZ ;  /* 0x00044cff01007387 */ /* 0x000fe20000100800 */
[----:B------:R-:W-:Y:S01]  /*13b0*/  UMOV UR7, URZ ;  /* 0x0000003f00077c82 */ /* 0x000fe20008000000 */
[----:B------:R-:W-:Y:S01]  /*13c0*/  UMOV UR8, URZ ;  /* 0x0000003f00087c82 */ /* 0x000fe20008000000 */
[----:B------:R-:W-:Y:S01]  /*13d0*/  UMOV UR23, UR5 ;  /* 0x0000000500177c82 */ /* 0x000fe20008000000 */
[----:B------:R-:W-:Y:S01]  /*13e0*/  STL [R1+0x448], RZ ;  /* 0x000448ff01007387 */ /* 0x000fe20000100800 */
[----:B-1-3--:R-:W1:Y:S01]  /*13f0*/  LDC R2, c[0x0][0x28c] ;  /* 0x0000a300ff027b82 */ /* 0x00ae620000000800 */
[----:B------:R-:W-:-:S02]  /*1400*/  CS2R R236, SRZ ;  /* 0x0000000000ec7805 */ /* 0x000fc4000001ff00 */
[----:B------:R-:W-:Y:S01]  /*1410*/  CS2R R234, SRZ ;  /* 0x0000000000ea7805 */ /* 0x000fe2000001ff00 */
[----:B------:R-:W-:Y:S01]  /*1420*/  STL [R1+0x444], RZ ;  /* 0x000444ff01007387 */ /* 0x000fe20000100800 */
[----:B------:R-:W-:Y:S02]  /*1430*/  CS2R R232, SRZ ;  /* 0x0000000000e87805 */ /* 0x000fe4000001ff00 */
[----:B------:R-:W-:Y:S02]  /*1440*/  CS2R R230, SRZ ;  /* 0x0000000000e67805 */ /* 0x000fe4000001ff00 */
[----:B------:R-:W-:Y:S01]  /*1450*/  CS2R R228, SRZ ;  /* 0x0000000000e47805 */ /* 0x000fe2000001ff00 */
[----:B------:R-:W-:Y:S01]  /*1460*/  STL [R1+0x440], RZ ;  /* 0x000440ff01007387 */ /* 0x000fe20000100800 */
[----:B------:R-:W-:Y:S02]  /*1470*/  CS2R R226, SRZ ;  /* 0x0000000000e27805 */ /* 0x000fe4000001ff00 */
        /* <DEDUP_REMOVED lines=15> */
[----:B-1----:R-:W-:Y:S02]  /*1570*/  ISETP.GE.AND P0, PT, R2, 0x1, PT ;  /* 0x000000010200780c */ /* 0x002fe40003f06270 */
        /* <DEDUP_REMOVED lines=39> */
[----:B0-----:R-:W-:Y:S02]  /*17f0*/  CS2R R16, SRZ ;  /* 0x0000000000107805 */ /* 0x001fe4000001ff00 */
[----:B------:R-:W-:-:S02]  /*1800*/  CS2R R14, SRZ ;  /* 0x00000000000e7805 */ /* 0x000fc4000001ff00 */
[----:B------:R-:W-:Y:S01]  /*1810*/  CS2R R12, SRZ ;  /* 0x00000000000c7805 */ /* 0x000fe2000001ff00 */
[----:B------:R-:W-:Y:S01]  /*1820*/  STL [R1+0x404], RZ ;  /* 0x000404ff01007387 */ /* 0x000fe20000100800 */
[----:B------:R-:W-:Y:S02]  /*1830*/  CS2R R10, SRZ ;  /* 0x00000000000a7805 */ /* 0x000fe4000001ff00 */
[----:B------:R-:W-:Y:S02]  /*1840*/  CS2R R8, SRZ ;  /* 0x0000000000087805 */ /* 0x000fe4000001ff00 */
[----:B------:R-:W-:Y:S01]  /*1850*/  CS2R R6, SRZ ;  /* 0x0000000000067805 */ /* 0x000fe2000001ff00 */
[----:B------:R-:W-:Y:S01]  /*1860*/  STL [R1+0x400], RZ ;  /* 0x000400ff01007387 */ /* 0x000fe20000100800 */
[----:B------:R-:W-:Y:S01]  /*1870*/  CS2R R4, SRZ ;  /* 0x0000000000047805 */ /* 0x000fe2000001ff00 */
[----:B------:R-:W-:Y:S01]  /*1880*/  IMAD.MOV.U32 R3, RZ, RZ, RZ ;  /* 0x000000ffff037224 */ /* 0x000fe200078e00ff */
[----:B------:R-:W-:Y:S01]  /*1890*/  CS2R R24, SRZ ;  /* 0x0000000000187805 */ /* 0x000fe2000001ff00 */
[----:B------:R-:W-:Y:S01]  /*18a0*/  STL [R1+0x3fc], RZ ;  /* 0x0003fcff01007387 */ /* 0x000fe20000100800 */
[----:B------:R-:W-:-:S02]  /*18b0*/  CS2R R26, SRZ ;  /* 0x00000000001a7805 */ /* 0x000fc4000001ff00 */
[----:B------:R-:W-:Y:S02]  /*18c0*/  CS2R R28, SRZ ;  /* 0x00000000001c7805 */ /* 0x000fe4000001ff00 */
[----:B------:R-:W-:Y:S01]  /*18d0*/  CS2R R30, SRZ ;  /* 0x00000000001e7805 */ /* 0x000fe2000001ff00 */
[----:B------:R-:W-:Y:S01]  /*18e0*/  STL [R1+0x3f8], RZ ;  /* 0x0003f8ff01007387 */ /* 0x000fe20000100800 */
[----:B------:R-:W-:Y:S02]  /*18f0*/  CS2R R32, SRZ ;  /* 0x0000000000207805 */ /* 0x000fe4000001ff00 */
[----:B------:R-:W-:Y:S02]  /*1900*/  CS2R R34, SRZ ;  /* 0x0000000000227805 */ /* 0x000fe4000001ff00 */
        /* <DEDUP_REMOVED lines=77> */
[----:B------:R-:W-:Y:S04]  /*1de0*/  STL [R1+0x3a8], RZ ;  /* 0x0003a8ff01007387 */ /* 0x000fe80000100800 */
        /* <DEDUP_REMOVED lines=106> */
[----:B------:R-:W-:Y:S04]  /*2490*/  STL [R1], RZ ;  /* 0x000000ff01007387 */ /* 0x000fe80000100800 */
        /* <DEDUP_REMOVED lines=39> */
[----:B------:R-:W-:Y:S01]  /*2710*/  STL [R1+0xa0], RZ ;  /* 0x0000a0ff01007387 */ /* 0x000fe20000100800 */
[----:B------:R-:W0:Y:S03]  /*2720*/  S2R R0, SR_TID.X ;  /* 0x0000000000007919 */ /* 0x000e260000002100 */
        /* <DEDUP_REMOVED lines=8> */
[----:B0-----:R-:W-:-:S03]  /*27b0*/  LOP3.LUT R0, R0, 0x80, RZ, 0xc0, !PT ;  /* 0x0000008000007812 */ /* 0x001fc600078ec0ff */
[----:B------:R-:W-:Y:S01]  /*27c0*/  STL [R1+0xc4], RZ ;  /* 0x0000c4ff01007387 */ /* 0x000fe20000100800 */
[----:B------:R-:W-:-:S03]  /*27d0*/  SHF.R.U32.HI R0, RZ, 0x7, R0 ;  /* 0x00000007ff007819 */ /* 0x000fc60000011600 */
        /* <DEDUP_REMOVED lines=33> */
[----:B------:R-:W0:Y:S04]  /*29f0*/  SHFL.IDX PT, R0, R0, RZ, 0x1f ;  /* 0x00001fff00007589 */ /* 0x000e2800000e0000 */
[----:B------:R1:W-:Y:S04]  /*2a00*/  STL [R1+0x14c], RZ ;  /* 0x00014cff01007387 */ /* 0x0003e80000100800 */
[----:B------:R1:W-:Y:S04]  /*2a10*/  STL [R1+0x150], RZ ;  /* 0x000150ff01007387 */ /* 0x0003e80000100800 */
[----:B------:R1:W-:Y:S04]  /*2a20*/  STL [R1+0x154], RZ ;  /* 0x000154ff01007387 */ /* 0x0003e80000100800 */
[----:B------:R1:W-:Y:S04]  /*2a30*/  STL [R1+0x158], RZ ;  /* 0x000158ff01007387 */ /* 0x0003e80000100800 */
[----:B------:R1:W-:Y:S04]  /*2a40*/  STL [R1+0x15c], RZ ;  /* 0x00015cff01007387 */ /* 0x0003e80000100800 */
[----:B------:R1:W-:Y:S01]  /*2a50*/  STL [R1+0x160], RZ ;  /* 0x000160ff01007387 */ /* 0x0003e20000100800 */
[----:B0-----:R-:W-:Y:S01]  /*2a60*/  R2UR UR12, R0 ;  /* 0x00000000000c72ca */ /* 0x001fe200000e0000 */
[----:B------:R-:W-:-:S02]  /*2a70*/  IMAD.U32 R0, RZ, RZ, UR4 ;  /* 0x00000004ff007e24 */ /* 0x000fc4000f8e00ff */
[----:B------:R1:W-:Y:S04]  /*2a80*/  STL [R1+0x164], RZ ;  /* 0x000164ff01007387 */ /* 0x0003e80000100800 */
[----:B------:R1:W-:Y:S04]  /*2a90*/  STL [R1+0x168], RZ ;  /* 0x000168ff01007387 */ /* 0x0003e80000100800 */
[----:B------:R1:W-:Y:S02]  /*2aa0*/  STL [R1+0x16c], RZ ;  /* 0x00016cff01007387 */ /* 0x0003e40000100800 */
[----:B------:R-:W-:-:S02]  /*2ab0*/  ULEA.HI UR11, UR12, UR12, URZ, 0x1 ;  /* 0x0000000c0c0b7291 */ /* 0x000fc4000f8f083f */
[----:B------:R1:W-:Y:S02]  /*2ac0*/  STL [R1+0x170], RZ ;  /* 0x000170ff01007387 */ /* 0x0003e40000100800 */
[----:B------:R-:W-:Y:S02]  /*2ad0*/  ULOP3.LUT UR16, UR11, 0xffffe, URZ, 0xc0, !UPT ;  /* 0x000ffffe0b107892 */ /* 0x000fe4000f8ec03f */
[----:B------:R1:W-:Y:S01]  /*2ae0*/  STL [R1+0x174], RZ ;  /* 0x000174ff01007387 */ /* 0x0003e20000100800 */
[----:B--2---:R-:W-:Y:S02]  /*2af0*/  ULEA UR11, UR18, UR17, 0x18 ;  /* 0x00000011120b7291 */ /* 0x004fe4000f8ec03f */
[----:B------:R-:W-:Y:S01]  /*2b00*/  UIADD3 UR16, UR12, -UR16, URZ ;  /* 0x800000100c107290 */ /* 0x000fe2000fffe03f */
[----:B------:R1:W-:Y:S03]  /*2b10*/  STL [R1+0x178], RZ ;  /* 0x000178ff01007387 */ /* 0x0003e60000100800 */
[----:B------:R-:W-:Y:S01]  /*2b20*/  ULEA UR16, UR16, UR11, 0xc ;  /* 0x0000000b10107291 */ /* 0x000fe2000f8e603f */
[----:B------:R1:W-:Y:S03]  /*2b30*/  STL [R1+0x17c], RZ ;  /* 0x00017cff01007387 */ /* 0x0003e60000100800 */
[----:B------:R-:W-:Y:S01]  /*2b40*/  UIADD3 UR16, UR16, 0x180, URZ ;  /* 0x0000018010107890 */ /* 0x000fe2000fffe03f */
[----:B------:R1:W-:Y:S03]  /*2b50*/  STL [R1+0x180], RZ ;  /* 0x000180ff01007387 */ /* 0x0003e60000100800 */
[----:B------:R-:W-:Y:S01]  /*2b60*/  USHF.R.U32.HI UR12, URZ, 0x4, UR16 ;  /* 0x000000043f0c7899 */ /* 0x000fe20008011610 */
[----:B------:R1:W-:Y:S03]  /*2b70*/  STL [R1+0x184], RZ ;  /* 0x000184ff01007387 */ /* 0x0003e60000100800 */
[----:B------:R-:W-:Y:S01]  /*2b80*/  ULOP3.LUT UR12, UR12, 0x3fff, URZ, 0xc0, !UPT ;  /* 0x00003fff0c0c7892 */ /* 0x000fe2000f8ec03f */
[----:B------:R1:W-:Y:S04]  /*2b90*/  STL [R1+0x188], RZ ;  /* 0x000188ff01007387 */ /* 0x0003e80000100800 */
        /* <DEDUP_REMOVED lines=28> */
[----:B------:R1:W-:Y:S01]  /*2d60*/  STL [R1+0x1fc], RZ ;  /* 0x0001fcff01007387 */ /* 0x0003e20000100800 */
[----:B------:R-:W-:Y:S05]  /*2d70*/  @!P0 BRA `(.L_x_17) ;  /* 0x0000004000c08947 */ /* 0x000fea0003800000 */
[----:B------:R-:W-:-:S06]  /*2d80*/  UISETP.NE.AND UP0, UPT, UR22, 0x3, UPT ;  /* 0x000000031600788c */ /* 0x000fcc000bf05270 */
[----:B------:R-:W-:-:S13]  /*2d90*/  PLOP3.LUT P1, PT, PT, PT, UP0, 0x80, 0x0 ;  /* 0x000000000000781c */ /* 0x000fda0003f2f008 */
[----:B------:R-:W-:Y:S05]  /*2da0*/  @!P1 BRA `(.L_x_18) ;  /* 0x0000000000049947 */ /* 0x000fea0003800000 */
[----:B------:R-:W-:Y:S01]  /*2db0*/  BPT.TRAP 0x1 ;  /* 0x000000040000795c */ /* 0x000fe20000300000 */
.L_x_18:
[----:B------:R-:W-:Y:S01]  /*2dc0*/  ULEA UR6, UR5, UR11, 0x3 ;  /* 0x0000000b05067291 */ /* 0x000fe2000f8e183f */
[----:B------:R-:W-:-:S05]  /*2dd0*/  IMAD.U32 R0, RZ, RZ, UR4 ;  /* 0x00000004ff007e24 */ /* 0x000fca000f8e00ff */
[----:B------:R-:W-:-:S04]  /*2de0*/  SHF.L.U32 R0, R0, 0x1f, RZ ;  /* 0x0000001f00007819 */ /* 0x000fc800000006ff */
[----:B------:R0:W2:Y:S01]  /*2df0*/  SYNCS.PHASECHK.TRANS64.TRYWAIT P0, [UR6], R0 ;  /* 0x00000000ff0075a7 */ /* 0x0000a20008000146 */
[----:B------:R-:W-:Y:S05]  /*2e00*/  @!P1 BRA `(.L_x_19) ;  /* 0x0000000000049947 */ /* 0x000fea0003800000 */
[----:B------:R-:W-:Y:S01]  /*2e10*/  BPT.TRAP 0x1 ;  /* 0x000000040000795c */ /* 0x000fe20000300000 */
.L_x_19:
[----:B--2---:R-:W-:Y:S05]  /*2e20*/  @P0 BRA `(.L_x_20) ;  /* 0x0000000000080947 */ /* 0x004fea0003800000 */
[----:B------:R-:W2:Y:S02]  /*2e30*/  SYNCS.PHASECHK.TRANS64.TRYWAIT P0, [UR6], R0 ;  /* 0x00000000ff0075a7 */ /* 0x000ea40008000146 */
[----:B--2---:R-:W-:Y:S05]  /*2e40*/  @!P0 BRA `(.L_x_21) ;  /* 0x0000022400f48947 */ /* 0x004fea0003800000 */
.L_x_20:
[----:B------:R-:W-:Y:S01]  /*2e50*/  UIADD3 UR6, UR11, 0x1c180, URZ ;  /* 0x0001c1800b067890 */ /* 0x000fe2000fffe03f */
[----:B------:R-:W-:Y:S01]  /*2e60*/  WARPGROUP.ARRIVE ;  /* 0x00000000000079c5 */ /* 0x000fe20000000000 */
[----:B------:R-:W-:Y:S02]  /*2e70*/  ULOP3.LUT UR7, UR12, 0x10000, URZ, 0xfc, !UPT ;  /* 0x000100000c077892 */ /* 0x000fe4000f8efc3f */
[----:B------:R-:W-:Y:S02]  /*2e80*/  USHF.R.U32.HI UR6, URZ, 0x4, UR6 ;  /* 0x000000043f067899 */ /* 0x000fe40008011606 */
[----:B------:R-:W-:Y:S02]  /*2e90*/  ULEA UR7, UR5, UR7, 0xa ;  /* 0x0000000705077291 */ /* 0x000fe4000f8e503f */
[----:B------:R-:W-:Y:S01]  /*2ea0*/  ULOP3.LUT UR6, UR6, 0x3fff, URZ, 0xc0, !UPT ;  /* 0x00003fff06067892 */ /* 0x000fe2000f8ec03f */
[----:B------:R-:W-:Y:S01]  /*2eb0*/  UMOV UR17, 0x80000020 ;  /* 0x8000002000117882 */ /* 0x000fe20000000000 */
[----:B------:R-:W-:-:S02]  /*2ec0*/  UMOV UR19, 0x80000020 ;  /* 0x8000002000137882 */ /* 0x000fc40000000000 */
[----:B------:R-:W-:Y:S01]  /*2ed0*/  ULOP3.LUT UR6, UR6, 0x10000, URZ, 0xfc, !UPT ;  /* 0x0001000006067892 */ /* 0x000fe2000f8efc3f */
[----:B------:R-:W-:-:S03]  /*2ee0*/  UMOV UR16, UR7 ;  /* 0x0000000700107c82 */ /* 0x000fc60008000000 */
[----:B------:R-:W-:-:S03]  /*2ef0*/  ULEA UR8, UR5, UR6, 0xa ;  /* 0x0000000605087291 */ /* 0x000fc6000f8e503f */
[----:B------:R-:W-:-:S04]  /*2f00*/  UMOV UR6, 0x2 ;  /* 0x0000000200067882 */ /* 0x000fc80000000000 */
[----:B------:R-:W-:Y:S02]  /*2f10*/  UMOV UR18, UR8 ;  /* 0x0000000800127c82 */ /* 0x000fe40008000000 */
[----:B------:R-:W-:Y:S01]  /*2f20*/  QGMMA.64x256x32.F32.E4M3.E4M3 R24, gdesc[UR16], RZ, !UPT, gsb0 ;  /* 0x03e00000101879f3 */ /* 0x000fe2000c0008ff */
[----:B------:R-:W-:Y:S01]  /*2f30*/  UIADD3 UR16, UR7, 0x200, URZ ;  /* 0x0000020007107890 */ /* 0x000fe2000fffe03f */
[----:B------:R-:W-:Y:S01]  /*2f40*/  UMOV UR17, 0x80000020 ;  /* 0x8000002000117882 */ /* 0x000fe20000000000 */
[----:B------:R-:W-:Y:S02]  /*2f50*/  WARPGROUP.DEPBAR.LE gsb0, 0x0 ;  /* 0x00008000000079c5 */ /* 0x000fe40000010000 */
[----:B------:R-:W-:Y:S04]  /*2f60*/  STL.64 [R1], R24 ;  /* 0x0000001801007387 */ /* 0x000fe80000100a00 */
[----:B------:R-:W-:Y:S04]  /*2f70*/  STL.64 [R1+0x8], R26 ;  /* 0x0000081a01007387 */ /* 0x000fe80000100a00 */
        /* <DEDUP_REMOVED lines=61> */
[----:B------:R3:W-:Y:S02]  /*3350*/  STL.64 [R1+0x1f8], R150 ;  /* 0x0001f89601007387 */ /* 0x0007e40000100a00 */
[----:B---3--:R-:W-:-:S06]  /*3360*/  WARPGROUP.ARRIVE ;  /* 0x00000000000079c5 */ /* 0x008fcc0000000000 */
[----:B------:R-:W-:Y:S03]  /*3370*/  QGMMA.64x256x32.F32.E4M3.E4M3 R24, gdesc[UR16], RZ, !UPT, gsb0 ;  /* 0x03e00000101879f3 */ /* 0x000fe6000c0008ff */
[----:B------:R-:W-:Y:S02]  /*3380*/  WARPGROUP.DEPBAR.LE gsb0, 0x0 ;  /* 0x00008000000079c5 */ /* 0x000fe40000010000 */
        /* <DEDUP_REMOVED lines=21> */
[----:B------:R3:W-:Y:S04]  /*34e0*/  STL.64 [R1+0x478], R108 ;  /* 0x0004786c01007387 */ /* 0x0007e80000100a00 */
        /* <DEDUP_REMOVED lines=70> */
[----:B---3--:R-:W3:Y:S04]  /*3950*/  LDL.LU.64 R108, [R1] ;  /* 0x00000000016c7983 */ /* 0x008ee80000300a00 */
[----:B------:R-:W3:Y:S04]  /*3960*/  LDL.LU.64 R110, [R1+0x8] ;  /* 0x00000800016e7983 */ /* 0x000ee80000300a00 */
        /* <DEDUP_REMOVED lines=61> */
[----:B------:R-:W3:Y:S01]  /*3d40*/  LDL.LU.64 R234, [R1+0x1f8] ;  /* 0x0001f80001ea7983 */ /* 0x000ee20000300a00 */
[----:B------:R-:W-:-:S02]  /*3d50*/  UIADD3 UR16, UR7, 0x2, URZ ;  /* 0x0000000207107890 */ /* 0x000fc4000fffe03f */
[----:B------:R-:W-:Y:S01]  /*3d60*/  UIADD3 UR18, UR8, 0x2, URZ ;  /* 0x0000000208127890 */ /* 0x000fe2000fffe03f */
[----:B------:R-:W-:Y:S01]  /*3d70*/  STL [R1+0x338], RZ ;  /* 0x000338ff01007387 */ /* 0x000fe20000100800 */
[----:B------:R-:W-:Y:S01]  /*3d80*/  UMOV UR17, 0x80000020 ;  /* 0x8000002000117882 */ /* 0x000fe20000000000 */
[----:B------:R-:W-:Y:S02]  /*3d90*/  UMOV UR19, 0x80000020 ;  /* 0x8000002000137882 */ /* 0x000fe40000000000 */
        /* <DEDUP_REMOVED lines=25> */
[----:B---3--:R-:W-:-:S06]  /*3f30*/  WARPGROUP.ARRIVE ;  /* 0x00000000000079c5 */ /* 0x008fcc0000000000 */
[----:B------:R-:W-:Y:S03]  /*3f40*/  QGMMA.64x256x32.F32.E4M3.E4M3 R108, gdesc[UR16], R108, gsb0 ;  /* 0x03e00000106c79f3 */ /* 0x000fe6000800086c */
[----:B------:R-:W-:Y:S02]  /*3f50*/  WARPGROUP.DEPBAR.LE gsb0, 0x0 ;  /* 0x00008000000079c5 */ /* 0x000fe40000010000 */
[----:B------:R-:W-:Y:S01]  /*3f60*/  STL.64 [R1], R108 ;  /* 0x0000006c01007387 */ /* 0x000fe20000100a00 */
[----:B------:R-:W-:Y:S01]  /*3f70*/  UIADD3 UR16, UR7, 0x202, URZ ;  /* 0x0000020207107890 */ /* 0x000fe2000fffe03f */
[----:B------:R-:W-:Y:S02]  /*3f80*/  IMAD.MOV.U32 R2, RZ, RZ, R234 ;  /* 0x000000ffff027224 */ /* 0x000fe400078e00ea */
[----:B------:R-:W-:Y:S01]  /*3f90*/  STL.64 [R1+0x8], R110 ;  /* 0x0000086e01007387 */ /* 0x000fe20000100a00 */
[----:B------:R-:W-:Y:S01]  /*3fa0*/  UMOV UR17, 0x80000020 ;  /* 0x8000002000117882 */ /* 0x000fe20000000000 */
[----:B------:R-:W-:Y:S01]  /*3fb0*/  ULDC UR7, c[0x0][0x50c] ;  /* 0x0001430000077ab9 */ /* 0x000fe20000000800 */
[----:B0-2---:R-:W-:Y:S01]  /*3fc0*/  IMAD.MOV.U32 R0, RZ, RZ, R235 ;  /* 0x000000ffff007224 */ /* 0x005fe200078e00eb */
        /* <DEDUP_REMOVED lines=62> */
[----:B0-----:R-:W3:Y:S04]  /*43b0*/  LDL.LU.64 R150, [R1+0x520] ;  /* 0x0005200001967983 */ /* 0x001ee80000300a00 */
        /* <DEDUP_REMOVED lines=21> */
[----:B------:R-:W-:Y:S01]  /*4510*/  UISETP.NE.AND UP0, UPT, UR7, 0x2, UPT ;  /* 0x000000020700788c */ /* 0x000fe2000bf05270 */
[----:B------:R-:W-:-:S02]  /*4520*/  CS2R R236, SRZ ;  /* 0x0000000000ec7805 */ /* 0x000fc4000001ff00 */
[----:B--2---:R-:W-:Y:S01]  /*4530*/  CS2R R234, SRZ ;  /* 0x0000000000ea7805 */ /* 0x004fe2000001ff00 */
[----:B------:R0:W-:Y:S01]  /*4540*/  STL [R1+0x2d0], RZ ;  /* 0x0002d0ff01007387 */ /* 0x0001e20000100800 */
[----:B------:R-:W-:Y:S01]  /*4550*/  USEL UR7, URZ, 0x1, UP0 ;  /* 0x000000013f077887 */ /* 0x000fe20008000000 */
[----:B------:R-:W-:Y:S02]  /*4560*/  CS2R R232, SRZ ;  /* 0x0000000000e87805 */ /* 0x000fe4000001ff00 */
[----:B------:R-:W-:Y:S01]  /*4570*/  CS2R R230, SRZ ;  /* 0x0000000000e67805 */ /* 0x000fe2000001ff00 */
[----:B------:R0:W-:Y:S01]  /*4580*/  STL [R1+0x2cc], RZ ;  /* 0x0002ccff01007387 */ /* 0x0001e20000100800 */
[----:B------:R-:W-:Y:S02]  /*4590*/  CS2R R228, SRZ ;  /* 0x0000000000e47805 */ /* 0x000fe4000001ff00 */
[----:B------:R-:W-:Y:S02]  /*45a0*/  CS2R R226, SRZ ;  /* 0x0000000000e27805 */ /* 0x000fe4000001ff00 */
[----:B------:R-:W-:Y:S01]  /*45b0*/  ISETP.NE.AND P0, PT, RZ, UR7, PT ;  /* 0x00000007ff007c0c */ /* 0x000fe2000bf05270 */
[----:B------:R0:W-:Y:S01]  /*45c0*/  STL [R1+0x2c8], RZ ;  /* 0x0002c8ff01007387 */ /* 0x0001e20000100800 */
[----:B------:R-:W-:-:S02]  /*45d0*/  CS2R R224, SRZ ;  /* 0x0000000000e07805 */ /* 0x000fc4000001ff00 */
[----:B------:R-:W-:Y:S02]  /*45e0*/  CS2R R222, SRZ ;  /* 0x0000000000de7805 */ /* 0x000fe4000001ff00 */
[----:B------:R-:W-:Y:S01]  /*45f0*/  CS2R R220, SRZ ;  /* 0x0000000000dc7805 */ /* 0x000fe2000001ff00 */
[----:B------:R0:W-:Y:S01]  /*4600*/  STL [R1+0x2c4], RZ ;  /* 0x0002c4ff01007387 */ /* 0x0001e20000100800 */
[----:B------:R-:W-:Y:S02]  /*4610*/  CS2R R218, SRZ ;  /* 0x0000000000da7805 */ /* 0x000fe4000001ff00 */
[----:B------:R-:W-:Y:S02]  /*4620*/  CS2R R216, SRZ ;  /* 0x0000000000d87805 */ /* 0x000fe4000001ff00 */
[----:B------:R-:W-:Y:S01]  /*4630*/  CS2R R214, SRZ ;  /* 0x0000000000d67805 */ /* 0x000fe2000001ff00 */
        /* <DEDUP_REMOVED lines=54> */
[----:B------:R-:W-:Y:S01]  /*49a0*/  CS2R R4, SRZ ;  /* 0x0000000000047805 */ /* 0x000fe2000001ff00 */
[----:B------:R-:W-:Y:S01]  /*49b0*/  IMAD.MOV.U32 R3, RZ, RZ, RZ ;  /* 0x000000ffff037224 */ /* 0x000fe200078e00ff */
        /* <DEDUP_REMOVED lines=35> */
[----:B---3--:R-:W-:-:S06]  /*4bf0*/  WARPGROUP.ARRIVE ;  /* 0x00000000000079c5 */ /* 0x008fcc0000000000 */
[----:B------:R-:W-:Y:S03]  /*4c00*/  QGMMA.64x256x32.F32.E4M3.E4M3 R24, gdesc[UR16], R24, gsb0 ;  /* 0x03e00000101879f3 */ /* 0x000fe60008000818 */
[----:B------:R-:W-:Y:S02]  /*4c10*/  WARPGROUP.DEPBAR.LE gsb0, 0x0 ;  /* 0x00008000000079c5 */ /* 0x000fe40000010000 */
[----:B0-----:R-:W-:Y:S05]  /*4c20*/  @!P0 BRA `(.L_x_22) ;  /* 0x0000002000f88947 */ /* 0x001fea0003800000 */
[----:B------:R-:W2:Y:S04]  /*4c30*/  LDL R3, [R1] ;  /* 0x0000000001037983 */ /* 0x000ea80000100800 */
[----:B------:R-:W3:Y:S04]  /*4c40*/  LDL R4, [R1+0x4] ;  /* 0x0000040001047983 */ /* 0x000ee80000100800 */
[----:B------:R-:W4:Y:S04]  /*4c50*/  LDL R5, [R1+0x8] ;  /* 0x0000080001057983 */ /* 0x000f280000100800 */
[----:B------:R-:W5:Y:S04]  /*4c60*/  LDL R6, [R1+0xc] ;  /* 0x00000c0001067983 */ /* 0x000f680000100800 */
        /* <DEDUP_REMOVED lines=101> */
[----:B------:R0:W-:Y:S04]  /*52c0*/  STL [R1+0x4c4], R131 ;  /* 0x0004c48301007387 */ /* 0x0001e80000100800 */
[----:B0-----:R-:W5:Y:S04]  /*52d0*/  LDL R131, [R1+0x1a4] ;  /* 0x0001a40001837983 */ /* 0x001f680000100800 */
        /* <DEDUP_REMOVED lines=39> */
[----:B0-----:R-:W5:Y:S01]  /*5550*/  LDL R151, [R1+0x1f4] ;  /* 0x0001f40001977983 */ /* 0x001f620000100800 */
[----:B------:R-:W-:-:S01]  /*5560*/  FADD R2, RZ, R2 ;  /* 0x00000002ff027221 */ /* 0x000fc20000000000 */
[----:B------:R-:W-:Y:S01]  /*5570*/  FADD R0, RZ, R0 ;  /* 0x00000000ff007221 */ /* 0x000fe20000000000 */
[----:B--2---:R-:W-:-:S01]  /*5580*/  FADD R3, RZ, R3 ;  /* 0x00000003ff037221 */ /* 0x004fc20000000000 */
[----:B---3--:R-:W-:Y:S01]  /*5590*/  FADD R4, RZ, R4 ;  /* 0x00000004ff047221 */ /* 0x008fe20000000000 */
[----:B----4-:R-:W-:-:S01]  /*55a0*/  FADD R5, RZ, R5 ;  /* 0x00000005ff057221 */ /* 0x010fc20000000000 */
[----:B-----5:R-:W-:Y:S01]  /*55b0*/  FADD R6, RZ, R6 ;  /* 0x00000006ff067221 */ /* 0x020fe20000000000 */
[----:B------:R-:W-:-:S01]  /*55c0*/  FADD R7, RZ, R7 ;  /* 0x00000007ff077221 */ /* 0x000fc20000000000 */
[----:B------:R-:W-:Y:S01]  /*55d0*/  FADD R8, RZ, R8 ;  /* 0x00000008ff087221 */ /* 0x000fe20000000000 */
        /* <DEDUP_REMOVED lines=13> */
[----:B------:R-:W2:Y:S01]  /*56b0*/  LDL.LU R131, [R1+0x4c4] ;  /* 0x0004c40001837983 */ /* 0x000ea20000300800 */
        /* <DEDUP_REMOVED lines=13> */
[----:B------:R-:W3:Y:S01]  /*5790*/  LDL.LU R132, [R1+0x4c0] ;  /* 0x0004c00001847983 */ /* 0x000ee20000300800 */
        /* <DEDUP_REMOVED lines=16> */
[----:B------:R0:W-:Y:S01]  /*58a0*/  STL [R1+0x200], R133 ;  /* 0x0002008501007387 */ /* 0x0001e20000100800 */
        /* <DEDUP_REMOVED lines=9> */
[----:B0-----:R-:W4:Y:S01]  /*5940*/  LDL.LU R133, [R1+0x4bc] ;  /* 0x0004bc0001857983 */ /* 0x001f220000300800 */
[----:B------:R-:W-:-:S01]  /*5950*/  FADD R184, RZ, R184 ;  /* 0x000000b8ffb87221 */ /* 0x000fc20000000000 */
[----:B------:R-:W-:Y:S01]  /*5960*/  FADD R185, RZ, R185 ;  /* 0x000000b9ffb97221 */ /* 0x000fe20000000000 */
[----:B------:R-:W-:-:S01]  /*5970*/  FADD R186, RZ, R186 ;  /* 0x000000baffba7221 */ /* 0x000fc20000000000 */
        /* <DEDUP_REMOVED lines=10> */
[----:B0-----:R-:W5:Y:S01]  /*5a20*/  LDL.LU R134, [R1+0x4b8] ;  /* 0x0004b80001867983 */ /* 0x001f620000300800 */
        /* <DEDUP_REMOVED lines=52> */
[----:B0-----:R-:W5:Y:S04]  /*5d70*/  LDL.LU R138, [R1+0x4a8] ;  /* 0x0004a800018a7983 */ /* 0x001f680000300800 */
[----:B------:R0:W-:Y:S01]  /*5d80*/  STL [R1+0x218], R139 ;  /* 0x0002188b01007387 */ /* 0x0001e20000100800 */
[----:B------:R-:W-:-:S03]  /*5d90*/  FADD R140, RZ, R140 ;  /* 0x0000008cff8c7221 */ /* 0x000fc60000000000 */
        /* <DEDUP_REMOVED lines=34> */
[----:B------:R0:W-:Y:S04]  /*5fc0*/  STL [R1+0x248], R151 ;  /* 0x0002489701007387 */ /* 0x0001e80000100800 */
[----:B0-----:R-:W5:Y:S04]  /*5fd0*/  LDL.LU R151, [R1+0x474] ;  /* 0x0004740001977983 */ /* 0x001f680000300800 */
[----:B------:R0:W-:Y:S04]  /*5fe0*/  STL [R1+0x24c], R2 ;  /* 0x00024c0201007387 */ /* 0x0001e80000100800 */
[----:B------:R1:W-:Y:S01]  /*5ff0*/  STL [R1+0x250], R0 ;  /* 0x0002500001007387 */ /* 0x0003e20000100800 */
[----:B0-----:R-:W-:-:S01]  /*6000*/  FADD R2, RZ, R24 ;  /* 0x00000018ff027221 */ /* 0x001fc20000000000 */
[----:B-1----:R-:W-:-:S04]  /*6010*/  FADD R0, RZ, R25 ;  /* 0x00000019ff007221 */ /* 0x002fc80000000000 */
        /* <DEDUP_REMOVED lines=211> */
[----:B--2---:R-:W-:-:S04]  /*6d50*/  FADD R0, RZ, R131 ;  /* 0x00000083ff007221 */ /* 0x004fc80000000000 */
[----:B------:R3:W-:Y:S04]  /*6d60*/  STL [R1+0x3fc], R2 ;  /* 0x0003fc0201007387 */ /* 0x0007e80000100800 */
[----:B------:R4:W-:Y:S01]  /*6d70*/  STL [R1+0x400], R0 ;  /* 0x0004000001007387 */ /* 0x0009e20000100800 */
[----:B---3--:R-:W-:-:S01]  /*6d80*/  FADD R2, RZ, R132 ;  /* 0x00000084ff027221 */ /* 0x008fc20000000000 */
[----:B----4-:R-:W-:-:S04]  /*6d90*/  FADD R0, RZ, R133 ;  /* 0x00000085ff007221 */ /* 0x010fc80000000000 */
[----:B------:R5:W-:Y:S04]  /*6da0*/  STL [R1+0x404], R2 ;  /* 0x0004040201007387 */ /* 0x000be80000100800 */
[----:B------:R0:W-:Y:S01]  /*6db0*/  STL [R1+0x408], R0 ;  /* 0x0004080001007387 */ /* 0x0001e20000100800 */
[----:B-----5:R-:W-:-:S01]  /*6dc0*/  FADD R2, RZ, R134 ;  /* 0x00000086ff027221 */ /* 0x020fc20000000000 */
[----:B0-----:R-:W-:-:S04]  /*6dd0*/  FADD R0, RZ, R135 ;  /* 0x00000087ff007221 */ /* 0x001fc80000000000 */
        /* <DEDUP_REMOVED lines=34> */
[----:B------:R-:W-:-:S05]  /*7000*/  UMOV UR6, URZ ;  /* 0x0000003f00067c82 */ /* 0x000fca0008000000 */
.L_x_22:
[----:B------:R-:W-:-:S04]  /*7010*/  UIADD3 UR23, UR5, 0x1, URZ ;  /* 0x0000000105177890 */ /* 0x000fc8000fffe03f */
[----:B------:R-:W-:-:S04]  /*7020*/  UISETP.NE.AND UP0, UPT, UR23, 0x7, UPT ;  /* 0x000000071700788c */ /* 0x000fc8000bf05270 */
[----:B------:R-:W-:Y:S02]  /*7030*/  USEL UR8, URZ, 0x1, UP0 ;  /* 0x000000013f087887 */ /* 0x000fe40008000000 */
[----:B------:R-:W-:Y:S02]  /*7040*/  USEL UR23, UR23, URZ, UP0 ;  /* 0x0000003f17177287 */ /* 0x000fe40008000000 */
[----:B------:R-:W-:-:S06]  /*7050*/  ULOP3.LUT UR8, UR4, UR8, URZ, 0x3c, !UPT ;  /* 0x0000000804087292 */ /* 0x000fcc000f8e3c3f */
[----:B0-----:R-:W-:Y:S01]  /*7060*/  IMAD.U32 R0, RZ, RZ, UR8 ;  /* 0x00000008ff007e24 */ /* 0x001fe2000f8e00ff */
[----:B------:R-:W-:-:S06]  /*7070*/  UMOV UR8, 0x1 ;  /* 0x0000000100087882 */ /* 0x000fcc0000000000 */
.L_x_17:
[----:B------:R-:W-:-:S04]  /*7080*/  UISETP.LT.AND UP0, UPT, UR9, 0x1, UPT ;  /* 0x000000010900788c */ /* 0x000fc8000bf01270 */
[----:B------:R-:W-:-:S04]  /*7090*/  USEL UR16, UR9, 0x1, UP0 ;  /* 0x0000000109107887 */ /* 0x000fc80008000000 */
[----:B------:R-:W-:-:S04]  /*70a0*/  UIADD3 UR16, UR9, -UR16, URZ ;  /* 0x8000001009107290 */ /* 0x000fc8000fffe03f */
[----:B------:R-:W-:-:S06]  /*70b0*/  UISETP.GE.AND UP0, UPT, UR16, 0x1, UPT ;  /* 0x000000011000788c */ /* 0x000fcc000bf06270 */
[----:B------:R-:W-:-:S13]  /*70c0*/  PLOP3.LUT P0, PT, PT, PT, UP0, 0x80, 0x0 ;  /* 0x000000000000781c */ /* 0x000fda0003f0f008 */
[----:B------:R-:W-:Y:S05]  /*70d0*/  @!P0 BRA `(.L_x_23) ;  /* 0x0000006000688947 */ /* 0x000fea0003800000 */
[----:B------:R-:W-:Y:S01]  /*70e0*/  UMOV UR24, UR16 ;  /* 0x0000001000187c82 */ /* 0x000fe20008000000 */
[----:B------:R-:W-:Y:S01]  /*70f0*/  UMOV UR25, UR5 ;  /* 0x0000000500197c82 */ /* 0x000fe20008000000 */
[----:B------:R-:W-:-:S05]  /*7100*/  ULDC UR26, c[0x0][0x50c] ;  /* 0x00014300001a7ab9 */ /* 0x000fca0000000800 */
.L_x_31:
[----:B------:R-:W-:-:S06]  /*7110*/  UISETP.NE.AND UP0, UPT, UR22, 0x3, UPT ;  /* 0x000000031600788c */ /* 0x000fcc000bf05270 */
[----:B------:R-:W-:-:S13]  /*7120*/  PLOP3.LUT P1, PT, PT, PT, UP0, 0x80, 0x0 ;  /* 0x000000000000781c */ /* 0x000fda0003f2f008 */
[----:B------:R-:W-:Y:S05]  /*7130*/  @!P1 BRA `(.L_x_24) ;  /* 0x0000000000049947 */ /* 0x000fea0003800000 */
[----:B------:R-:W-:Y:S01]  /*7140*/  BPT.TRAP 0x1 ;  /* 0x000000040000795c */ /* 0x000fe20000300000 */
.L_x_24:
[----:B------:R-:W0:Y:S01]  /*7150*/  S2UR UR16, SR_CgaCtaId ;  /* 0x00000000001079c3 */ /* 0x000e220000008800 */
[----:B------:R-:W-:Y:S01]  /*7160*/  UMOV UR11, 0x400 ;  /* 0x00000400000b7882 */ /* 0x000fe20000000000 */
[----:B------:R-:W-:Y:S01]  /*7170*/  SHF.L.U32 R2, R0, 0x1f, RZ ;  /* 0x0000001f00027819 */ /* 0x000fe200000006ff */
[----:B0-----:R-:W-:-:S04]  /*7180*/  ULEA UR11, UR16, UR11, 0x18 ;  /* 0x0000000b100b7291 */ /* 0x001fc8000f8ec03f */
[----:B------:R-:W-:-:S09]  /*7190*/  ULEA UR16, UR23, UR11, 0x3 ;  /* 0x0000000b17107291 */ /* 0x000fd2000f8e183f */
[----:B------:R0:W2:Y:S01]  /*71a0*/  SYNCS.PHASECHK.TRANS64.TRYWAIT P0, [UR16], R2 ;  /* 0x00000002ff0075a7 */ /* 0x0000a20008000150 */
[----:B------:R-:W-:Y:S05]  /*71b0*/  @!P1 BRA `(.L_x_25) ;  /* 0x0000000000049947 */ /* 0x000fea0003800000 */
[----:B------:R-:W-:Y:S01]  /*71c0*/  BPT.TRAP 0x1 ;  /* 0x000000040000795c */ /* 0x000fe20000300000 */
.L_x_25:
[----:B--2---:R-:W-:Y:S05]  /*71d0*/  @P0 BRA `(.L_x_26) ;  /* 0x0000000000080947 */ /* 0x004fea0003800000 */
[----:B------:R-:W2:Y:S02]  /*71e0*/  SYNCS.PHASECHK.TRANS64.TRYWAIT P0, [UR16], R2 ;  /* 0x00000002ff0075a7 */ /* 0x000ea40008000150 */
[----:B--2---:R-:W-:Y:S05]  /*71f0*/  @!P0 BRA `(.L_x_27) ;  /* 0x000001e400208947 */ /* 0x004fea0003800000 */
.L_x_26:
        /* <DEDUP_REMOVED lines=64> */
[----:B--2---:R-:W2:Y:S04]  /*7600*/  LDL.LU.64 R108, [R1] ;  /* 0x00000000016c7983 */ /* 0x004ea80000300a00 */
[----:B------:R-:W2:Y:S04]  /*7610*/  LDL.LU.64 R110, [R1+0x8] ;  /* 0x00000800016e7983 */ /* 0x000ea80000300a00 */
        /* <DEDUP_REMOVED lines=61> */
[----:B------:R-:W2:Y:S01]  /*79f0*/  LDL.LU.64 R234, [R1+0x1f8] ;  /* 0x0001f80001ea7983 */ /* 0x000ea20000300a00 */
[----:B------:R-:W-:-:S02]  /*7a00*/  UIADD3 UR16, UR11, 0x1c180, URZ ;  /* 0x0001c1800b107890 */ /* 0x000fc4000fffe03f */
[----:B------:R-:W-:Y:S02]  /*7a10*/  UISETP.NE.AND UP0, UPT, UR7, URZ, UPT ;  /* 0x0000003f0700728c */ /* 0x000fe4000bf05270 */
[----:B------:R-:W-:Y:S02]  /*7a20*/  USHF.R.U32.HI UR16, URZ, 0x4, UR16 ;  /* 0x000000043f107899 */ /* 0x000fe40008011610 */
[----:B------:R-:W-:Y:S02]  /*7a30*/  USEL UR8, UR8, URZ, !UP0 ;  /* 0x0000003f08087287 */ /* 0x000fe4000c000000 */
[----:B------:R-:W-:Y:S02]  /*7a40*/  ULOP3.LUT UR16, UR16, 0x3fff, URZ, 0xc0, !UPT ;  /* 0x00003fff10107892 */ /* 0x000fe4000f8ec03f */
[----:B------:R-:W-:Y:S02]  /*7a50*/  UISETP.NE.U32.AND UP0, UPT, UR8, URZ, UPT ;  /* 0x0000003f0800728c */ /* 0x000fe4000bf05070 */
[----:B------:R-:W-:-:S02]  /*7a60*/  ULOP3.LUT UR7, UR12, 0x10000, URZ, 0xfc, !UPT ;  /* 0x000100000c077892 */ /* 0x000fc4000f8efc3f */
[----:B------:R-:W-:Y:S02]  /*7a70*/  ULOP3.LUT UR8, UR16, 0x10000, URZ, 0xfc, !UPT ;  /* 0x0001000010087892 */ /* 0x000fe4000f8efc3f */
[----:B------:R-:W-:Y:S02]  /*7a80*/  ULEA UR7, UR23, UR7, 0xa ;  /* 0x0000000717077291 */ /* 0x000fe4000f8e503f */
[----:B------:R-:W-:Y:S01]  /*7a90*/  ULEA UR8, UR23, UR8, 0xa ;  /* 0x0000000817087291 */ /* 0x000fe2000f8e503f */
[----:B------:R-:W-:Y:S01]  /*7aa0*/  UMOV UR17, 0x80000020 ;  /* 0x8000002000117882 */ /* 0x000fe20000000000 */
[----:B------:R-:W-:-:S03]  /*7ab0*/  UMOV UR19, 0x80000020 ;  /* 0x8000002000137882 */ /* 0x000fc60000000000 */
[----:B------:R-:W-:Y:S02]  /*7ac0*/  UMOV UR16, UR7 ;  /* 0x0000000700107c82 */ /* 0x000fe40008000000 */
[----:B------:R-:W-:Y:S01]  /*7ad0*/  UMOV UR18, UR8 ;  /* 0x0000000800127c82 */ /* 0x000fe20008000000 */
[----:B--2---:R-:W-:-:S06]  /*7ae0*/  WARPGROUP.ARRIVE ;  /* 0x00000000000079c5 */ /* 0x004fcc0000000000 */
[----:B------:R-:W-:Y:S03]  /*7af0*/  QGMMA.64x256x32.F32.E4M3.E4M3 R108, gdesc[UR16], R108, UP0, gsb0 ;  /* 0x03e00000106c79f3 */ /* 0x000fe6000b80086c */
        /* <DEDUP_REMOVED lines=65> */
[----:B--2---:R-:W2:Y:S04]  /*7f10*/  LDL.LU.64 R234, [R1+0x870] ;  /* 0x0008700001ea7983 */ /* 0x004ea80000300a00 */
[----:B------:R-:W3:Y:S04]  /*7f20*/  LDL.LU.64 R232, [R1+0x868] ;  /* 0x0008680001e87983 */ /* 0x000ee80000300a00 */
[----:B------:R-:W4:Y:S04]  /*7f30*/  LDL.LU.64 R230, [R1+0x860] ;  /* 0x0008600001e67983 */ /* 0x000f280000300a00 */
        /* <DEDUP_REMOVED lines=60> */
[----:B------:R-:W4:Y:S01]  /*8300*/  LDL.LU.64 R108, [R1+0x678] ;  /* 0x00067800016c7983 */ /* 0x000f220000300a00 */
[----:B------:R-:W-:Y:S01]  /*8310*/  UIADD3 UR16, UR7, 0x200, URZ ;  /* 0x0000020007107890 */ /* 0x000fe2000fffe03f */
[----:B------:R-:W-:-:S02]  /*8320*/  UMOV UR17, 0x80000020 ;  /* 0x8000002000117882 */ /* 0x000fc40000000000 */
[----:B--2---:R-:W-:Y:S04]  /*8330*/  STL.64 [R1+0x670], R234 ;  /* 0x000670ea01007387 */ /* 0x004fe80000100a00 */
[----:B---3--:R-:W-:Y:S04]  /*8340*/  STL.64 [R1+0x668], R232 ;  /* 0x000668e801007387 */ /* 0x008fe80000100a00 */
[----:B----4-:R-:W-:Y:S04]  /*8350*/  STL.64 [R1+0x660], R230 ;  /* 0x000660e601007387 */ /* 0x010fe80000100a00 */
        /* <DEDUP_REMOVED lines=38> */
[----:B------:R-:W-:Y:S01]  /*85c0*/  STL.64 [R1+0x528], R152 ;  /* 0x0005289801007387 */ /* 0x000fe20000100a00 */
[----:B------:R-:W-:-:S06]  /*85d0*/  WARPGROUP.ARRIVE ;  /* 0x00000000000079c5 */ /* 0x000fcc0000000000 */
[----:B------:R-:W-:Y:S03]  /*85e0*/  QGMMA.64x256x32.F32.E4M3.E4M3 R24, gdesc[UR16], R24, UP0, gsb0 ;  /* 0x03e00000101879f3 */ /* 0x000fe6000b800818 */
        /* <DEDUP_REMOVED lines=88> */
[----:B------:R-:W-:Y:S01]  /*8b70*/  UIADD3 UR18, UR8, 0x2, URZ ;  /* 0x0000000208127890 */ /* 0x000fe2000fffe03f */
[----:B------:R-:W-:Y:S01]  /*8b80*/  UMOV UR17, 0x80000020 ;  /* 0x8000002000117882 */ /* 0x000fe20000000000 */
[----:B------:R-:W-:Y:S01]  /*8b90*/  UMOV UR19, 0x80000020 ;  /* 0x8000002000137882 */ /* 0x000fe20000000000 */
[----:B--2---:R-:W-:-:S06]  /*8ba0*/  WARPGROUP.ARRIVE ;  /* 0x00000000000079c5 */ /* 0x004fcc0000000000 */
[----:B------:R-:W-:Y:S03]  /*8bb0*/  QGMMA.64x256x32.F32.E4M3.E4M3 R108, gdesc[UR16], R108, gsb0 ;  /* 0x03e00000106c79f3 */ /* 0x000fe6000800086c */
[----:B------:R-:W-:Y:S02]  /*8bc0*/  WARPGROUP.DEPBAR.LE gsb0, 0x0 ;  /* 0x00008000000079c5 */ /* 0x000fe40000010000 */
[----:B------:R-:W-:Y:S01]  /*8bd0*/  STL.64 [R1], R108 ;  /* 0x0000006c01007387 */ /* 0x000fe20000100a00 */
[----:B0-----:R-:W-:-:S03]  /*8be0*/  IMAD.MOV.U32 R2, RZ, RZ, R108 ;  /* 0x000000ffff027224 */ /* 0x001fc600078e006c */
        /* <DEDUP_REMOVED lines=63> */
[----:B0-----:R0:W5:Y:S04]  /*8fe0*/  LDL.LU.64 R234, [R1+0x670] ;  /* 0x0006700001ea7983 */ /* 0x0011680000300a00 */
[----:B------:R0:W5:Y:S04]  /*8ff0*/  LDL.LU.64 R232, [R1+0x668] ;  /* 0x0006680001e87983 */ /* 0x0001680000300a00 */
        /* <DEDUP_REMOVED lines=62> */
[----:B------:R-:W-:Y:S01]  /*93e0*/  UIADD3 UR16, UR7, 0x202, URZ ;  /* 0x0000020207107890 */ /* 0x000fe2000fffe03f */
[----:B------:R-:W-:Y:S01]  /*93f0*/  UMOV UR17, 0x80000020 ;  /* 0x8000002000117882 */ /* 0x000fe20000000000 */
[----:B------:R-:W-:-:S04]  /*9400*/  UIADD3 UR6, UR6, 0x2, URZ ;  /* 0x0000000206067890 */ /* 0x000fc8000fffe03f */
[----:B------:R-:W-:-:S04]  /*9410*/  UISETP.NE.AND UP0, UPT, UR6, UR26, UPT ;  /* 0x0000001a0600728c */ /* 0x000fc8000bf05270 */
[----:B------:R-:W-:-:S06]  /*9420*/  USEL UR7, URZ, 0x1, UP0 ;  /* 0x000000013f077887 */ /* 0x000fcc0008000000 */
[----:B------:R-:W-:Y:S01]  /*9430*/  ISETP.NE.AND P0, PT, RZ, UR7, PT ;  /* 0x00000007ff007c0c */ /* 0x000fe2000bf05270 */
[----:B--2---:R-:W-:-:S06]  /*9440*/  WARPGROUP.ARRIVE ;  /* 0x00000000000079c5 */ /* 0x004fcc0000000000 */
[----:B------:R-:W-:Y:S03]  /*9450*/  QGMMA.64x256x32.F32.E4M3.E4M3 R24, gdesc[UR16], R24, gsb0 ;  /* 0x03e00000101879f3 */ /* 0x000fe60008000818 */
[----:B------:R-:W-:-:S03]  /*9460*/  WARPGROUP.DEPBAR.LE gsb0, 0x0 ;  /* 0x00008000000079c5 */ /* 0x000fc60000010000 */
[----:B0-----:R-:W-:Y:S05]  /*9470*/  @!P0 BRA `(.L_x_28) ;  /* 0x0000003c000c8947 */ /* 0x001fea0003800000 */
[----:B-----5:R0:W-:Y:S04]  /*9480*/  STL [R1+0x6a0], R225 ;  /* 0x0006a0e101007387 */ /* 0x0201e80000100800 */
[----:B------:R2:W-:Y:S01]  /*9490*/  STL [R1+0x69c], R226 ;  /* 0x00069ce201007387 */ /* 0x0005e20000100800 */
[----:B0-----:R-:W-:-:S03]  /*94a0*/  IMAD.MOV.U32 R225, RZ, RZ, R2 ;  /* 0x000000ffffe17224 */ /* 0x001fc600078e0002 */
[----:B--2---:R-:W2:Y:S04]  /*94b0*/  LDL R226, [R1+0x4] ;  /* 0x0000040001e27983 */ /* 0x004ea80000100800 */
[----:B------:R0:W-:Y:S04]  /*94c0*/  STL [R1+0x698], R227 ;  /* 0x000698e301007387 */ /* 0x0001e80000100800 */
[----:B0-----:R-:W3:Y:S04]  /*94d0*/  LDL R227, [R1+0x8] ;  /* 0x0000080001e37983 */ /* 0x001ee80000100800 */
[----:B------:R0:W-:Y:S04]  /*94e0*/  STL [R1+0x694], R228 ;  /* 0x000694e401007387 */ /* 0x0001e80000100800 */
[----:B0-----:R-:W4:Y:S04]  /*94f0*/  LDL R228, [R1+0xc] ;  /* 0x00000c0001e47983 */ /* 0x001f280000100800 */
        /* <DEDUP_REMOVED lines=209> */
[----:B0-----:R-:W4:Y:S04]  /*a210*/  LDL.LU R121, [R1+0x200] ;  /* 0x0002000001797983 */ /* 0x001f280000300800 */
        /* <DEDUP_REMOVED lines=14> */
[----:B------:R-:W4:Y:S04]  /*a300*/  LDL.LU R2, [R1+0x230] ;  /* 0x0002300001027983 */ /* 0x000f280000300800 */
        /* <DEDUP_REMOVED lines=38> */
[----:B------:R0:W-:Y:S01]  /*a570*/  STL [R1+0x484], R148 ;  /* 0x0004849401007387 */ /* 0x0001e20000100800 */
[----:B------:R-:W-:-:S03]  /*a580*/  FADD R3, R225, R3 ;  /* 0x00000003e1037221 */ /* 0x000fc60000000000 */
[----:B0-----:R-:W4:Y:S04]  /*a590*/  LDL.LU R148, [R1+0x214] ;  /* 0x0002140001947983 */ /* 0x001f280000300800 */
[----:B------:R0:W-:Y:S01]  /*a5a0*/  STL [R1+0x480], R149 ;  /* 0x0004809501007387 */ /* 0x0001e20000100800 */
[----:B--2---:R-:W-:-:S01]  /*a5b0*/  FADD R4, R226, R4 ;  /* 0x00000004e2047221 */ /* 0x004fc20000000000 */
[----:B---3--:R-:W-:Y:S02]  /*a5c0*/  FADD R5, R227, R5 ;  /* 0x00000005e3057221 */ /* 0x008fe40000000000 */
[----:B0-----:R-:W2:Y:S04]  /*a5d0*/  LDL R149, [R1+0x1f4] ;  /* 0x0001f40001957983 */ /* 0x001ea80000100800 */
[----:B------:R0:W-:Y:S01]  /*a5e0*/  STL [R1+0x47c], R150 ;  /* 0x00047c9601007387 */ /* 0x0001e20000100800 */
[----:B----4-:R-:W-:-:S01]  /*a5f0*/  FADD R6, R228, R6 ;  /* 0x00000006e4067221 */ /* 0x010fc20000000000 */
[----:B------:R-:W-:-:S02]  /*a600*/  FADD R7, R229, R7 ;  /* 0x00000007e5077221 */ /* 0x000fc40000000000 */
[----:B0-----:R-:W3:Y:S04]  /*a610*/  LDL R150, [R1+0x1c0] ;  /* 0x0001c00001967983 */ /* 0x001ee80000100800 */
[----:B------:R0:W-:Y:S01]  /*a620*/  STL [R1+0x478], R151 ;  /* 0x0004789701007387 */ /* 0x0001e20000100800 */
[----:B------:R-:W-:-:S01]  /*a630*/  FADD R8, R230, R8 ;  /* 0x00000008e6087221 */ /* 0x000fc20000000000 */
[----:B------:R-:W-:Y:S02]  /*a640*/  FADD R9, R231, R9 ;  /* 0x00000009e7097221 */ /* 0x000fe40000000000 */
[----:B0-----:R-:W4:Y:S04]  /*a650*/  LDL R151, [R1+0x1f0] ;  /* 0x0001f00001977983 */ /* 0x001f280000100800 */
[----:B------:R0:W-:Y:S01]  /*a660*/  STL [R1+0x474], R0 ;  /* 0x0004740001007387 */ /* 0x0001e20000100800 */
[----:B------:R-:W-:-:S01]  /*a670*/  FADD R10, R232, R10 ;  /* 0x0000000ae80a7221 */ /* 0x000fc20000000000 */
[----:B------:R-:W-:-:S02]  /*a680*/  FADD R11, R233, R11 ;  /* 0x0000000be90b7221 */ /* 0x000fc40000000000 */
[----:B0-----:R-:W2:Y:S04]  /*a690*/  LDL.LU R0, [R1+0x210] ;  /* 0x0002100001007983 */ /* 0x001ea80000300800 */
[----:B------:R-:W3:Y:S04]  /*a6a0*/  LDL.LU R225, [R1+0x6a0] ;  /* 0x0006a00001e17983 */ /* 0x000ee80000300800 */
[----:B------:R-:W4:Y:S04]  /*a6b0*/  LDL.LU R226, [R1+0x69c] ;  /* 0x00069c0001e27983 */ /* 0x000f280000300800 */
[----:B------:R-:W2:Y:S04]  /*a6c0*/  LDL.LU R227, [R1+0x698] ;  /* 0x0006980001e37983 */ /* 0x000ea80000300800 */
[----:B------:R-:W2:Y:S04]  /*a6d0*/  LDL.LU R228, [R1+0x694] ;  /* 0x0006940001e47983 */ /* 0x000ea80000300800 */
[----:B------:R-:W2:Y:S01]  /*a6e0*/  LDL.LU R229, [R1+0x690] ;  /* 0x0006900001e57983 */ /* 0x000ea20000300800 */
[----:B------:R-:W-:-:S03]  /*a6f0*/  FADD R12, R234, R12 ;  /* 0x0000000cea0c7221 */ /* 0x000fc60000000000 */
[----:B------:R-:W2:Y:S01]  /*a700*/  LDL.LU R230, [R1+0x68c] ;  /* 0x00068c0001e67983 */ /* 0x000ea20000300800 */
[----:B------:R-:W-:-:S03]  /*a710*/  FADD R13, R235, R13 ;  /* 0x0000000deb0d7221 */ /* 0x000fc60000000000 */
[----:B------:R-:W2:Y:S04]  /*a720*/  LDL.LU R231, [R1+0x688] ;  /* 0x0006880001e77983 */ /* 0x000ea80000300800 */
[----:B------:R-:W2:Y:S04]  /*a730*/  LDL.LU R232, [R1+0x684] ;  /* 0x0006840001e87983 */ /* 0x000ea80000300800 */
[----:B------:R-:W2:Y:S04]  /*a740*/  LDL.LU R233, [R1+0x680] ;  /* 0x0006800001e97983 */ /* 0x000ea80000300800 */
[----:B------:R-:W2:Y:S04]  /*a750*/  LDL.LU R234, [R1+0x67c] ;  /* 0x00067c0001ea7983 */ /* 0x000ea80000300800 */
[----:B------:R-:W2:Y:S01]  /*a760*/  LDL.LU R235, [R1+0x678] ;  /* 0x0006780001eb7983 */ /* 0x000ea20000300800 */
[----:B------:R-:W-:-:S01]  /*a770*/  FADD R14, R24, R14 ;  /* 0x0000000e180e7221 */ /* 0x000fc20000000000 */
[----:B------:R-:W-:Y:S01]  /*a780*/  FADD R15, R25, R15 ;  /* 0x0000000f190f7221 */ /* 0x000fe20000000000 */
[----:B------:R-:W-:-:S01]  /*a790*/  FADD R16, R26, R16 ;  /* 0x000000101a107221 */ /* 0x000fc20000000000 */
[----:B------:R-:W2:Y:S01]  /*a7a0*/  LDL.LU R24, [R1+0x674] ;  /* 0x0006740001187983 */ /* 0x000ea20000300800 */
[----:B------:R-:W-:-:S01]  /*a7b0*/  FADD R17, R27, R17 ;  /* 0x000000111b117221 */ /* 0x000fc20000000000 */
[----:B------:R-:W-:-:S02]  /*a7c0*/  FADD R18, R28, R18 ;  /* 0x000000121c127221 */ /* 0x000fc40000000000 */
[----:B------:R-:W2:Y:S01]  /*a7d0*/  LDL.LU R25, [R1+0x670] ;  /* 0x0006700001197983 */ /* 0x000ea20000300800 */
[----:B------:R-:W-:-:S03]  /*a7e0*/  FADD R19, R29, R19 ;  /* 0x000000131d137221 */ /* 0x000fc60000000000 */
        /* <DEDUP_REMOVED lines=155> */
[----:B---3--:R-:W-:-:S03]  /*b1a0*/  FADD R225, R107, R225 ;  /* 0x000000e16be17221 */ /* 0x008fc60000000000 */
[----:B------:R-:W3:Y:S01]  /*b1b0*/  LDL.LU R104, [R1+0x534] ;  /* 0x0005340001687983 */ /* 0x000ee20000300800 */
[----:B----4-:R-:W-:-:S03]  /*b1c0*/  FADD R226, R108, R226 ;  /* 0x000000e26ce27221 */ /* 0x010fc60000000000 */
[----:B------:R-:W4:Y:S01]  /*b1d0*/  LDL.LU R105, [R1+0x530] ;  /* 0x0005300001697983 */ /* 0x000f220000300800 */
[----:B--2---:R-:W-:-:S03]  /*b1e0*/  FADD R227, R109, R227 ;  /* 0x000000e36de37221 */ /* 0x004fc60000000000 */
        /* <DEDUP_REMOVED lines=15> */
[----:B------:R-:W-:-:S01]  /*b2e0*/  FADD R235, R117, R235 ;  /* 0x000000eb75eb7221 */ /* 0x000fc20000000000 */
[----:B------:R-:W-:Y:S02]  /*b2f0*/  FADD R121, R120, R121 ;  /* 0x0000007978797221 */ /* 0x000fe40000000000 */
[----:B------:R-:W2:Y:S01]  /*b300*/  LDL.LU R114, [R1+0x50c] ;  /* 0x00050c0001727983 */ /* 0x000ea20000300800 */
[----:B------:R-:W-:-:S03]  /*b310*/  FADD R236, R118, R236 ;  /* 0x000000ec76ec7221 */ /* 0x000fc60000000000 */
[----:B------:R-:W2:Y:S01]  /*b320*/  LDL.LU R115, [R1+0x508] ;  /* 0x0005080001737983 */ /* 0x000ea20000300800 */
[----:B------:R-:W-:-:S03]  /*b330*/  FADD R237, R119, R237 ;  /* 0x000000ed77ed7221 */ /* 0x000fc60000000000 */
[----:B------:R-:W2:Y:S01]  /*b340*/  LDL.LU R116, [R1+0x504] ;  /* 0x0005040001747983 */ /* 0x000ea20000300800 */
[----:B------:R-:W-:-:S03]  /*b350*/  FADD R123, R122, R123 ;  /* 0x0000007b7a7b7221 */ /* 0x000fc60000000000 */
[----:B------:R-:W2:Y:S04]  /*b360*/  LDL.LU R117, [R1+0x500] ;  /* 0x0005000001757983 */ /* 0x000ea80000300800 */
[----:B------:R-:W2:Y:S01]  /*b370*/  LDL.LU R118, [R1+0x4fc] ;  /* 0x0004fc0001767983 */ /* 0x000ea20000300800 */
[----:B------:R-:W-:-:S03]  /*b380*/  FADD R125, R124, R125 ;  /* 0x0000007d7c7d7221 */ /* 0x000fc60000000000 */
[----:B------:R-:W2:Y:S04]  /*b390*/  LDL.LU R119, [R1+0x4f8] ;  /* 0x0004f80001777983 */ /* 0x000ea80000300800 */
[----:B------:R-:W2:Y:S04]  /*b3a0*/  LDL.LU R120, [R1+0x4f4] ;  /* 0x0004f40001787983 */ /* 0x000ea80000300800 */
[----:B------:R0:W-:Y:S01]  /*b3b0*/  STL [R1+0x200], R121 ;  /* 0x0002007901007387 */ /* 0x0001e20000100800 */
[----:B------:R-:W-:-:S01]  /*b3c0*/  FADD R127, R126, R127 ;  /* 0x0000007f7e7f7221 */ /* 0x000fc20000000000 */
[----:B------:R-:W-:Y:S01]  /*b3d0*/  FADD R0, R128, R0 ;  /* 0x0000000080007221 */ /* 0x000fe20000000000 */
[----:B------:R-:W-:-:S01]  /*b3e0*/  FADD R148, R150, R148 ;  /* 0x0000009496947221 */ /* 0x000fc20000000000 */
[----:B0-----:R-:W2:Y:S04]  /*b3f0*/  LDL.LU R121, [R1+0x4f0] ;  /* 0x0004f00001797983 */ /* 0x001ea80000300800 */
        /* <DEDUP_REMOVED lines=9> */
[----:B------:R-:W-:-:S02]  /*b490*/  FADD R136, R137, R136 ;  /* 0x0000008889887221 */ /* 0x000fc40000000000 */
[----:B0-----:R-:W2:Y:S04]  /*b4a0*/  LDL.LU R125, [R1+0x4e0] ;  /* 0x0004e000017d7983 */ /* 0x001ea80000300800 */
[----:B------:R-:W2:Y:S04]  /*b4b0*/  LDL.LU R126, [R1+0x4dc] ;  /* 0x0004dc00017e7983 */ /* 0x000ea80000300800 */
[----:B------:R0:W-:Y:S01]  /*b4c0*/  STL [R1+0x20c], R127 ;  /* 0x00020c7f01007387 */ /* 0x0001e20000100800 */
[----:B------:R-:W-:-:S01]  /*b4d0*/  FADD R132, R134, R132 ;  /* 0x0000008486847221 */ /* 0x000fc20000000000 */
[----:B------:R-:W-:-:S02]  /*b4e0*/  FADD R2, R130, R2 ;  /* 0x0000000282027221 */ /* 0x000fc40000000000 */
[----:B0-----:R-:W2:Y:S04]  /*b4f0*/  LDL.LU R127, [R1+0x4d8] ;  /* 0x0004d800017f7983 */ /* 0x001ea80000300800 */
[----:B------:R-:W2:Y:S04]  /*b500*/  LDL.LU R128, [R1+0x4d4] ;  /* 0x0004d40001807983 */ /* 0x000ea80000300800 */
[----:B------:R-:W-:Y:S04]  /*b510*/  STL [R1+0x210], R0 ;  /* 0x0002100001007387 */ /* 0x000fe80000100800 */
[----:B------:R-:W-:Y:S04]  /*b520*/  STL [R1+0x214], R148 ;  /* 0x0002149401007387 */ /* 0x000fe80000100800 */
[----:B------:R-:W-:Y:S04]  /*b530*/  STL [R1+0x218], R144 ;  /* 0x0002189001007387 */ /* 0x000fe80000100800 */
[----:B------:R-:W-:Y:S04]  /*b540*/  STL [R1+0x21c], R142 ;  /* 0x00021c8e01007387 */ /* 0x000fe80000100800 */
[----:B------:R-:W-:Y:S04]  /*b550*/  STL [R1+0x220], R140 ;  /* 0x0002208c01007387 */ /* 0x000fe80000100800 */
[----:B------:R-:W-:Y:S04]  /*b560*/  STL [R1+0x224], R138 ;  /* 0x0002248a01007387 */ /* 0x000fe80000100800 */
[----:B------:R-:W3:Y:S04]  /*b570*/  LDL.LU R130, [R1+0x234] ;  /* 0x0002340001827983 */ /* 0x000ee80000300800 */
[----:B------:R-:W-:Y:S04]  /*b580*/  STL [R1+0x228], R136 ;  /* 0x0002288801007387 */ /* 0x000fe80000100800 */
[----:B------:R0:W-:Y:S04]  /*b590*/  STL [R1+0x22c], R132 ;  /* 0x00022c8401007387 */ /* 0x0001e80000100800 */
[----:B0-----:R-:W4:Y:S04]  /*b5a0*/  LDL.LU R132, [R1+0x238] ;  /* 0x0002380001847983 */ /* 0x001f280000300800 */
[----:B------:R-:W2:Y:S04]  /*b5b0*/  LDL.LU R134, [R1+0x23c] ;  /* 0x00023c0001867983 */ /* 0x000ea80000300800 */
[----:B------:R0:W-:Y:S04]  /*b5c0*/  STL [R1+0x230], R2 ;  /* 0x0002300201007387 */ /* 0x0001e80000100800 */
[----:B------:R-:W2:Y:S04]  /*b5d0*/  LDL.LU R136, [R1+0x240] ;  /* 0x0002400001887983 */ /* 0x000ea80000300800 */
        /* <DEDUP_REMOVED lines=11> */
[----:B0-----:R-:W2:Y:S04]  /*b690*/  LDL.LU R2, [R1+0x270] ;  /* 0x0002700001027983 */ /* 0x001ea80000300800 */
[----:B------:R-:W2:Y:S01]  /*b6a0*/  LDL.LU R0, [R1+0x274] ;  /* 0x0002740001007983 */ /* 0x000ea20000300800 */
[----:B---3--:R-:W-:-:S03]  /*b6b0*/  FADD R130, R129, R130 ;  /* 0x0000008281827221 */ /* 0x008fc60000000000 */
[----:B------:R-:W3:Y:S04]  /*b6c0*/  LDL.LU R129, [R1+0x4d0] ;  /* 0x0004d00001817983 */ /* 0x000ee80000300800 */
[----:B------:R0:W-:Y:S04]  /*b6d0*/  STL [R1+0x234], R130 ;  /* 0x0002348201007387 */ /* 0x0001e80000100800 */
[----:B0-----:R-:W3:Y:S01]  /*b6e0*/  LDL.LU R130, [R1+0x4cc] ;  /* 0x0004cc0001827983 */ /* 0x001ee20000300800 */
[----:B----4-:R-:W-:-:S03]  /*b6f0*/  FADD R132, R131, R132 ;  /* 0x0000008483847221 */ /* 0x010fc60000000000 */
[----:B------:R-:W4:Y:S01]  /*b700*/  LDL.LU R131, [R1+0x4c8] ;  /* 0x0004c80001837983 */ /* 0x000f220000300800 */
[----:B--2---:R-:W-:-:S03]  /*b710*/  FADD R134, R133, R134 ;  /* 0x0000008685867221 */ /* 0x004fc60000000000 */
[----:B------:R0:W-:Y:S01]  /*b720*/  STL [R1+0x238], R132 ;  /* 0x0002388401007387 */ /* 0x0001e20000100800 */
[----:B------:R-:W-:-:S03]  /*b730*/  FADD R136, R135, R136 ;  /* 0x0000008887887221 */ /* 0x000fc60000000000 */
[----:B0-----:R-:W2:Y:S01]  /*b740*/  LDL.LU R132, [R1+0x4c4] ;  /* 0x0004c40001847983 */ /* 0x001ea20000300800 */
[----:B------:R-:W-:-:S03]  /*b750*/  FADD R150, R151, R150 ;  /* 0x0000009697967221 */ /* 0x000fc60000000000 */
[----:B------:R-:W2:Y:S01]  /*b760*/  LDL.LU R133, [R1+0x4c0] ;  /* 0x0004c00001857983 */ /* 0x000ea20000300800 */
[----:B------:R-:W-:-:S03]  /*b770*/  FADD R148, R149, R148 ;  /* 0x0000009495947221 */ /* 0x000fc60000000000 */
[----:B------:R0:W-:Y:S01]  /*b780*/  STL [R1+0x23c], R134 ;  /* 0x00023c8601007387 */ /* 0x0001e20000100800 */
[----:B------:R-:W-:-:S01]  /*b790*/  FADD R146, R147, R146 ;  /* 0x0000009293927221 */ /* 0x000fc20000000000 */
[----:B------:R-:W-:Y:S02]  /*b7a0*/  FADD R144, R145, R144 ;  /* 0x0000009091907221 */ /* 0x000fe40000000000 */
[----:B0-----:R-:W2:Y:S01]  /*b7b0*/  LDL.LU R134, [R1+0x4bc] ;  /* 0x0004bc0001867983 */ /* 0x001ea20000300800 */
[----:B------:R-:W-:-:S03]  /*b7c0*/  FADD R143, R24, R143 ;  /* 0x0000008f188f7221 */ /* 0x000fc60000000000 */
[----:B------:R-:W2:Y:S01]  /*b7d0*/  LDL.LU R135, [R1+0x4b8] ;  /* 0x0004b80001877983 */ /* 0x000ea20000300800 */
[----:B------:R-:W-:-:S03]  /*b7e0*/  FADD R142, R25, R142 ;  /* 0x0000008e198e7221 */ /* 0x000fc60000000000 */
[----:B------:R0:W-:Y:S01]  /*b7f0*/  STL [R1+0x240], R136 ;  /* 0x0002408801007387 */ /* 0x0001e20000100800 */
[----:B------:R-:W-:-:S01]  /*b800*/  FADD R141, R26, R141 ;  /* 0x0000008d1a8d7221 */ /* 0x000fc20000000000 */
[----:B------:R-:W-:Y:S01]  /*b810*/  FADD R140, R27, R140 ;  /* 0x0000008c1b8c7221 */ /* 0x000fe20000000000 */
[----:B------:R-:W-:-:S01]  /*b820*/  FADD R139, R28, R139 ;  /* 0x0000008b1c8b7221 */ /* 0x000fc20000000000 */
[----:B0-----:R-:W2:Y:S01]  /*b830*/  LDL.LU R136, [R1+0x4b4] ;  /* 0x0004b40001887983 */ /* 0x001ea20000300800 */
[----:B------:R-:W-:-:S03]  /*b840*/  FADD R138, R29, R138 ;  /* 0x0000008a1d8a7221 */ /* 0x000fc60000000000 */
[----:B------:R0:W-:Y:S01]  /*b850*/  STL [R1+0x244], R150 ;  /* 0x0002449601007387 */ /* 0x0001e20000100800 */
[----:B------:R-:W-:-:S03]  /*b860*/  FADD R137, R30, R137 ;  /* 0x000000891e897221 */ /* 0x000fc60000000000 */
[----:B------:R1:W-:Y:S01]  /*b870*/  STL [R1+0x248], R148 ;  /* 0x0002489401007387 */ /* 0x0003e20000100800 */
[----:B------:R-:W-:-:S03]  /*b880*/  FADD R2, R31, R2 ;  /* 0x000000021f027221 */ /* 0x000fc60000000000 */
[----:B------:R1:W-:Y:S01]  /*b890*/  STL [R1+0x24c], R146 ;  /* 0x00024c9201007387 */ /* 0x0003e20000100800 */
[----:B------:R-:W-:-:S03]  /*b8a0*/  FADD R0, R32, R0 ;  /* 0x0000000020007221 */ /* 0x000fc60000000000 */
[----:B------:R1:W-:Y:S04]  /*b8b0*/  STL [R1+0x250], R144 ;  /* 0x0002509001007387 */ /* 0x0003e80000100800 */
[----:B------:R1:W-:Y:S04]  /*b8c0*/  STL [R1+0x254], R143 ;  /* 0x0002548f01007387 */ /* 0x0003e80000100800 */
[----:B------:R1:W-:Y:S04]  /*b8d0*/  STL [R1+0x258], R142 ;  /* 0x0002588e01007387 */ /* 0x0003e80000100800 */
[----:B------:R1:W-:Y:S04]  /*b8e0*/  STL [R1+0x25c], R141 ;  /* 0x00025c8d01007387 */ /* 0x0003e80000100800 */
[----:B------:R1:W-:Y:S04]  /*b8f0*/  STL [R1+0x260], R140 ;  /* 0x0002608c01007387 */ /* 0x0003e80000100800 */
[----:B------:R1:W-:Y:S04]  /*b900*/  STL [R1+0x264], R139 ;  /* 0x0002648b01007387 */ /* 0x0003e80000100800 */
[----:B------:R1:W-:Y:S04]  /*b910*/  STL [R1+0x268], R138 ;  /* 0x0002688a01007387 */ /* 0x0003e80000100800 */
[----:B------:R-:W3:Y:S04]  /*b920*/  LDL.LU R151, [R1+0x278] ;  /* 0x0002780001977983 */ /* 0x000ee80000300800 */
[----:B------:R1:W-:Y:S04]  /*b930*/  STL [R1+0x26c], R137 ;  /* 0x00026c8901007387 */ /* 0x0003e80000100800 */
[----:B0-----:R-:W4:Y:S04]  /*b940*/  LDL.LU R150, [R1+0x27c] ;  /* 0x00027c0001967983 */ /* 0x001f280000300800 */
[----:B------:R0:W-:Y:S04]  /*b950*/  STL [R1+0x270], R2 ;  /* 0x0002700201007387 */ /* 0x0001e80000100800 */
[----:B------:R-:W2:Y:S04]  /*b960*/  LDL.LU R149, [R1+0x280] ;  /* 0x0002800001957983 */ /* 0x000ea80000300800 */
[----:B------:R0:W-:Y:S04]  /*b970*/  STL [R1+0x274], R0 ;  /* 0x0002740001007387 */ /* 0x0001e80000100800 */
[----:B-1----:R-:W2:Y:S04]  /*b980*/  LDL.LU R148, [R1+0x284] ;  /* 0x0002840001947983 */ /* 0x002ea80000300800 */
        /* <DEDUP_REMOVED lines=13> */
[----:B---3--:R-:W-:-:S05]  /*ba60*/  FADD R151, R33, R151 ;  /* 0x0000009721977221 */ /* 0x008fca0000000000 */
[----:B------:R0:W-:Y:S01]  /*ba70*/  STL [R1+0x278], R151 ;  /* 0x0002789701007387 */ /* 0x0001e20000100800 */
[----:B----4-:R-:W-:-:S05]  /*ba80*/  FADD R150, R34, R150 ;  /* 0x0000009622967221 */ /* 0x010fca0000000000 */
[----:B------:R1:W-:Y:S01]  /*ba90*/  STL [R1+0x27c], R150 ;  /* 0x00027c9601007387 */ /* 0x0003e20000100800 */
[----:B--2---:R-:W-:-:S05]  /*baa0*/  FADD R149, R35, R149 ;  /* 0x0000009523957221 */ /* 0x004fca0000000000 */
[----:B------:R2:W-:Y:S01]  /*bab0*/  STL [R1+0x280], R149 ;  /* 0x0002809501007387 */ /* 0x0005e20000100800 */
[----:B------:R-:W-:-:S01]  /*bac0*/  FADD R148, R36, R148 ;  /* 0x0000009424947221 */ /* 0x000fc20000000000 */
[----:B------:R-:W-:-:S04]  /*bad0*/  FADD R147, R37, R147 ;  /* 0x0000009325937221 */ /* 0x000fc80000000000 */
[----:B------:R3:W-:Y:S01]  /*bae0*/  STL [R1+0x284], R148 ;  /* 0x0002849401007387 */ /* 0x0007e20000100800 */
[----:B------:R-:W-:-:S03]  /*baf0*/  FADD R146, R38, R146 ;  /* 0x0000009226927221 */ /* 0x000fc60000000000 */
        /* <DEDUP_REMOVED lines=20> */
[----:B0-----:R-:W4:Y:S01]  /*bc40*/  LDL.LU R151, [R1+0x2bc] ;  /* 0x0002bc0001977983 */ /* 0x001f220000300800 */
[----:B------:R-:W-:-:S03]  /*bc50*/  FADD R0, R49, R0 ;  /* 0x0000000031007221 */ /* 0x000fc60000000000 */
[----:B------:R0:W-:Y:S04]  /*bc60*/  STL [R1+0x2b0], R137 ;  /* 0x0002b08901007387 */ /* 0x0001e80000100800 */
[----:B-1----:R-:W4:Y:S04]  /*bc70*/  LDL.LU R150, [R1+0x2c0] ;  /* 0x0002c00001967983 */ /* 0x002f280000300800 */
[----:B------:R1:W-:Y:S04]  /*bc80*/  STL [R1+0x2b4], R2 ;  /* 0x0002b40201007387 */ /* 0x0003e80000100800 */
[----:B--2---:R-:W2:Y:S04]  /*bc90*/  LDL.LU R149, [R1+0x2c4] ;  /* 0x0002c40001957983 */ /* 0x004ea80000300800 */
[----:B------:R1:W-:Y:S04]  /*bca0*/  STL [R1+0x2b8], R0 ;  /* 0x0002b80001007387 */ /* 0x0003e80000100800 */
[----:B---3--:R-:W3:Y:S04]  /*bcb0*/  LDL.LU R148, [R1+0x2c8] ;  /* 0x0002c80001947983 */ /* 0x008ee80000300800 */
[----:B----4-:R-:W4:Y:S04]  /*bcc0*/  LDL.LU R147, [R1+0x2cc] ;  /* 0x0002cc0001937983 */ /* 0x010f280000300800 */
[----:B------:R-:W4:Y:S04]  /*bcd0*/  LDL.LU R146, [R1+0x2d0] ;  /* 0x0002d00001927983 */ /* 0x000f280000300800 */
        /* <DEDUP_REMOVED lines=8> */
[----:B0-----:R-:W4:Y:S04]  /*bd60*/  LDL.LU R137, [R1+0x2f4] ;  /* 0x0002f40001897983 */ /* 0x001f280000300800 */
[----:B-1----:R-:W4:Y:S04]  /*bd70*/  LDL.LU R2, [R1+0x2f8] ;  /* 0x0002f80001027983 */ /* 0x002f280000300800 */
[----:B------:R-:W4:Y:S01]  /*bd80*/  LDL.LU R0, [R1+0x2fc] ;  /* 0x0002fc0001007983 */ /* 0x000f220000300800 */
[----:B------:R-:W-:-:S01]  /*bd90*/  FADD R151, R50, R151 ;  /* 0x0000009732977221 */ /* 0x000fc20000000000 */
[----:B------:R-:W-:-:S04]  /*bda0*/  FADD R150, R51, R150 ;  /* 0x0000009633967221 */ /* 0x000fc80000000000 */
[----:B------:R0:W-:Y:S01]  /*bdb0*/  STL [R1+0x2bc], R151 ;  /* 0x0002bc9701007387 */ /* 0x0001e20000100800 */
[----:B--2---:R-:W-:-:S03]  /*bdc0*/  FADD R149, R52, R149 ;  /* 0x0000009534957221 */ /* 0x004fc60000000000 */
[----:B------:R1:W-:Y:S01]  /*bdd0*/  STL [R1+0x2c0], R150 ;  /* 0x0002c09601007387 */ /* 0x0003e20000100800 */
[----:B---3--:R-:W-:-:S03]  /*bde0*/  FADD R148, R53, R148 ;  /* 0x0000009435947221 */ /* 0x008fc60000000000 */
[----:B------:R2:W-:Y:S01]  /*bdf0*/  STL [R1+0x2c4], R149 ;  /* 0x0002c49501007387 */ /* 0x0005e20000100800 */
[----:B----4-:R-:W-:-:S03]  /*be00*/  FADD R147, R54, R147 ;  /* 0x0000009336937221 */ /* 0x010fc60000000000 */
        /* <DEDUP_REMOVED lines=198> */
[----:B------:R-:W-:Y:S01]  /*ca70*/  STL [R1+0x3cc], R151 ;  /* 0x0003cc9701007387 */ /* 0x000fe20000100800 */
[----:B--2---:R-:W-:-:S03]  /*ca80*/  FADD R149, R120, R149 ;  /* 0x0000009578957221 */ /* 0x004fc60000000000 */
[----:B------:R-:W-:Y:S01]  /*ca90*/  STL [R1+0x3d0], R150 ;  /* 0x0003d09601007387 */ /* 0x000fe20000100800 */
[----:B---3--:R-:W-:-:S03]  /*caa0*/  FADD R148, R121, R148 ;  /* 0x0000009479947221 */ /* 0x008fc60000000000 */
[----:B------:R-:W-:Y:S01]  /*cab0*/  STL [R1+0x3d4], R149 ;  /* 0x0003d49501007387 */ /* 0x000fe20000100800 */
[----:B----4-:R-:W-:-:S03]  /*cac0*/  FADD R147, R122, R147 ;  /* 0x000000937a937221 */ /* 0x010fc60000000000 */
[----:B------:R-:W-:Y:S01]  /*cad0*/  STL [R1+0x3d8], R148 ;  /* 0x0003d89401007387 */ /* 0x000fe20000100800 */
[----:B------:R-:W-:-:S03]  /*cae0*/  FADD R146, R123, R146 ;  /* 0x000000927b927221 */ /* 0x000fc60000000000 */
        /* <DEDUP_REMOVED lines=18> */
[----:B------:R-:W-:Y:S04]  /*cc10*/  STL [R1+0x400], R138 ;  /* 0x0004008a01007387 */ /* 0x000fe80000100800 */
[----:B------:R0:W-:Y:S04]  /*cc20*/  STL [R1+0x404], R137 ;  /* 0x0004048901007387 */ /* 0x0001e80000100800 */
[----:B0-----:R-:W2:Y:S01]  /*cc30*/  LDL.LU R137, [R1+0x410] ;  /* 0x0004100001897983 */ /* 0x001ea20000300800 */
[----:B------:R-:W-:-:S01]  /*cc40*/  FADD R2, R133, R2 ;  /* 0x0000000285027221 */ /* 0x000fc20000000000 */
[----:B------:R-:W-:-:S02]  /*cc50*/  FADD R0, R134, R0 ;  /* 0x0000000086007221 */ /* 0x000fc40000000000 */
[----:B------:R-:W3:Y:S04]  /*cc60*/  LDL.LU R138, [R1+0x414] ;  /* 0x00041400018a7983 */ /* 0x000ee80000300800 */
[----:B------:R-:W-:Y:S04]  /*cc70*/  STL [R1+0x408], R2 ;  /* 0x0004080201007387 */ /* 0x000fe80000100800 */
[----:B------:R-:W4:Y:S04]  /*cc80*/  LDL.LU R139, [R1+0x418] ;  /* 0x00041800018b7983 */ /* 0x000f280000300800 */
[----:B------:R0:W-:Y:S04]  /*cc90*/  STL [R1+0x40c], R0 ;  /* 0x00040c0001007387 */ /* 0x0001e80000100800 */
        /* <DEDUP_REMOVED lines=13> */
[----:B------:R-:W4:Y:S01]  /*cd70*/  LDL.LU R2, [R1+0x450] ;  /* 0x0004500001027983 */ /* 0x000f220000300800 */
[----:B--2---:R-:W-:-:S05]  /*cd80*/  FADD R137, R135, R137 ;  /* 0x0000008987897221 */ /* 0x004fca0000000000 */
[----:B------:R0:W-:Y:S04]  /*cd90*/  STL [R1+0x410], R137 ;  /* 0x0004108901007387 */ /* 0x0001e80000100800 */
[----:B0-----:R-:W4:Y:S01]  /*cda0*/  LDL.LU R137, [R1+0x4b0] ;  /* 0x0004b00001897983 */ /* 0x001f220000300800 */
[----:B---3--:R-:W-:-:S05]  /*cdb0*/  FADD R138, R136, R138 ;  /* 0x0000008a888a7221 */ /* 0x008fca0000000000 */
[----:B------:R0:W-:Y:S04]  /*cdc0*/  STL [R1+0x414], R138 ;  /* 0x0004148a01007387 */ /* 0x0001e80000100800 */
[----:B0-----:R-:W2:Y:S01]  /*cdd0*/  LDL.LU R138, [R1+0x4ac] ;  /* 0x0004ac00018a7983 */ /* 0x001ea20000300800 */
[----:B----4-:R-:W-:-:S05]  /*cde0*/  FADD R139, R137, R139 ;  /* 0x0000008b898b7221 */ /* 0x010fca0000000000 */
[----:B------:R0:W-:Y:S04]  /*cdf0*/  STL [R1+0x418], R139 ;  /* 0x0004188b01007387 */ /* 0x0001e80000100800 */
[----:B0-----:R-:W3:Y:S01]  /*ce00*/  LDL.LU R139, [R1+0x4a8] ;  /* 0x0004a800018b7983 */ /* 0x001ee20000300800 */
[----:B--2---:R-:W-:-:S05]  /*ce10*/  FADD R140, R138, R140 ;  /* 0x0000008c8a8c7221 */ /* 0x004fca0000000000 */
[----:B------:R0:W-:Y:S04]  /*ce20*/  STL [R1+0x41c], R140 ;  /* 0x00041c8c01007387 */ /* 0x0001e80000100800 */
[----:B0-----:R-:W2:Y:S01]  /*ce30*/  LDL.LU R140, [R1+0x4a4] ;  /* 0x0004a400018c7983 */ /* 0x001ea20000300800 */
[----:B---3--:R-:W-:-:S05]  /*ce40*/  FADD R141, R139, R141 ;  /* 0x0000008d8b8d7221 */ /* 0x008fca0000000000 */
        /* <DEDUP_REMOVED lines=34> */
[----:B0-----:R0:W5:Y:S01]  /*d070*/  LDL.LU R0, [R1+0x474] ;  /* 0x0004740001007983 */ /* 0x0011620000300800 */
[----:B------:R-:W-:Y:S01]  /*d080*/  UMOV UR6, URZ ;  /* 0x0000003f00067c82 */ /* 0x000fe20008000000 */
[----:B---3--:R-:W-:-:S05]  /*d090*/  FADD R2, R2, R151 ;  /* 0x0000009702027221 */ /* 0x008fca0000000000 */
[----:B------:R0:W-:Y:S02]  /*d0a0*/  STL [R1+0x450], R2 ;  /* 0x0004500201007387 */ /* 0x0001e40000100800 */
.L_x_28:
[----:B------:R-:W-:Y:S05]  /*d0b0*/  @!P1 BRA `(.L_x_29) ;  /* 0x0000000000049947 */ /* 0x000fea0003800000 */
[----:B------:R-:W-:Y:S01]  /*d0c0*/  BPT.TRAP 0x1 ;  /* 0x000000040000795c */ /* 0x000fe20000300000 */
.L_x_29:
[----:B0-----:R-:W2:Y:S04]  /*d0d0*/  LDL R2, [R1+0x454] ;  /* 0x0004540001027983 */ /* 0x001ea80000100800 */
[----:B-----5:R0:W-:Y:S04]  /*d0e0*/  STL [R1+0x474], R0 ;  /* 0x0004740001007387 */ /* 0x0201e80000100800 */
[----:B0-----:R-:W3:Y:S01]  /*d0f0*/  LDL R0, [R1+0x458] ;  /* 0x0004580001007983 */ /* 0x001ee20000100800 */
[----:B--2---:R-:W-:Y:S01]  /*d100*/  ISETP.NE.AND P0, PT, R2, RZ, PT ;  /* 0x000000ff0200720c */ /* 0x004fe20003f05270 */
[----:B------:R-:W-:-:S12]  /*d110*/  IMAD.U32 R2, RZ, RZ, UR25 ;  /* 0x00000019ff027e24 */ /* 0x000fd8000f8e00ff */
[----:B------:R-:W-:-:S05]  /*d120*/  @P0 LEA R2, R2, UR11, 0x3 ;  /* 0x0000000b02020c11 */ /* 0x000fca000f8e18ff */
[----:B------:R-:W-:-:S05]  /*d130*/  @P0 VIADD R2, R2, 0x38 ;  /* 0x0000003802020836 */ /* 0x000fca0000000000 */
[----:B---3--:R-:W-:Y:S02]  /*d140*/  @P0 PRMT R2, R0, 0x654, R2 ;  /* 0x0000065400020816 */ /* 0x008fe40000000002 */
[----:B------:R0:W5:Y:S01]  /*d150*/  LDL.LU R0, [R1+0x474] ;  /* 0x0004740001007983 */ /* 0x0001620000300800 */
[----:B------:R-:W-:Y:S01]  /*d160*/  UISETP.GT.U32.AND UP0, UPT, UR13, 0x1, UPT ;  /* 0x000000010d00788c */ /* 0x000fe2000bf04070 */
[----:B------:R0:W-:Y:S05]  /*d170*/  @P0 SYNCS.ARRIVE.TRANS64.RED.A1T0 RZ, [R2+URZ], RZ ;  /* 0x000000ff02ff09a7 */ /* 0x0001ea000810043f */
[----:B------:R-:W-:-:S13]  /*d180*/  PLOP3.LUT P0, PT, PT, PT, UP0, 0x80, 0x0 ;  /* 0x000000000000781c */ /* 0x000fda0003f0f008 */
[----:B0-----:R-:W-:Y:S05]  /*d190*/  @P0 BRA `(.L_x_30) ;  /* 0x0000000000040947 */ /* 0x001fea0003800000 */
[----:B------:R-:W-:Y:S01]  /*d1a0*/  BPT.TRAP 0x1 ;  /* 0x000000040000795c */ /* 0x000fe20000300000 */
.L_x_30:
[----:B------:R-:W-:Y:S02]  /*d1b0*/  UISETP.GT.AND UP2, UPT, UR24, 0x1, UPT ;  /* 0x000000011800788c */ /* 0x000fe4000bf44270 */
[----:B------:R-:W-:Y:S02]  /*d1c0*/  UIADD3 UR23, UR23, 0x1, URZ ;  /* 0x0000000117177890 */ /* 0x000fe4000fffe03f */
[----:B------:R-:W-:Y:S02]  /*d1d0*/  UIADD3 UR25, UR25, 0x1, URZ ;  /* 0x0000000119197890 */ /* 0x000fe4000fffe03f */
[----:B------:R-:W-:Y:S01]  /*d1e0*/  PLOP3.LUT P0, PT, PT, PT, UP2, 0x80, 0x0 ;  /* 0x000000000000781c */ /* 0x000fe20003f0f028 */
[----:B------:R-:W-:Y:S02]  /*d1f0*/  UISETP.NE.AND UP0, UPT, UR23, 0x7, UPT ;  /* 0x000000071700788c */ /* 0x000fe4000bf05270 */
[----:B------:R-:W-:Y:S02]  /*d200*/  UISETP.NE.AND UP1, UPT, UR25, 0x7, UPT ;  /* 0x000000071900788c */ /* 0x000fe4000bf25270 */
[----:B------:R-:W-:-:S02]  /*d210*/  USEL UR8, URZ, 0x1, UP0 ;  /* 0x000000013f087887 */ /* 0x000fc40008000000 */
[----:B------:R-:W-:Y:S02]  /*d220*/  UIADD3 UR24, UR24, -0x1, URZ ;  /* 0xffffffff18187890 */ /* 0x000fe4000fffe03f */
[----:B------:R-:W-:Y:S02]  /*d230*/  USEL UR23, UR23, URZ, UP0 ;  /* 0x0000003f17177287 */ /* 0x000fe40008000000 */
[----:B-----5:R-:W-:Y:S01]  /*d240*/  LOP3.LUT R0, R0, UR8, RZ, 0x3c, !PT ;  /* 0x0000000800007c12 */ /* 0x020fe2000f8e3cff */
[----:B------:R-:W-:Y:S01]  /*d250*/  USEL UR25, UR25, URZ, UP1 ;  /* 0x0000003f19197287 */ /* 0x000fe20008800000 */
[----:B------:R-:W-:Y:S01]  /*d260*/  UMOV UR8, 0x1 ;  /* 0x0000000100087882 */ /* 0x000fe20000000000 */
[----:B------:R-:W-:Y:S10]  /*d270*/  @P0 BRA `(.L_x_31) ;  /* 0xffffff9c00a40947 */ /* 0x000ff4000383ffff */
.L_x_23:
[----:B------:R-:W-:-:S04]  /*d280*/  UISETP.NE.AND UP0, UPT, UR6, URZ, UPT ;  /* 0x0000003f0600728c */ /* 0x000fc8000bf05270 */
[----:B------:R-:W-:-:S06]  /*d290*/  USEL UR6, URZ, 0x1, !UP0 ;  /* 0x000000013f067887 */ /* 0x000fcc000c000000 */
[----:B------:R-:W-:-:S13]  /*d2a0*/  ISETP.NE.AND P0, PT, RZ, UR6, PT ;  /* 0x00000006ff007c0c */ /* 0x000fda000bf05270 */
[----:B------:R-:W-:Y:S05]  /*d2b0*/  @!P0 BRA `(.L_x_32) ;  /* 0x0000003800108947 */ /* 0x000fea0003800000 */
[----:B------:R0:W-:Y:S04]  /*d2c0*/  STL [R1+0x624], R43 ;  /* 0x0006242b01007387 */ /* 0x0001e80000100800 */
[----:B0-----:R-:W2:Y:S04]  /*d2d0*/  LDL.LU R43, [R1] ;  /* 0x00000000012b7983 */ /* 0x001ea80000300800 */
[----:B------:R0:W-:Y:S04]  /*d2e0*/  STL [R1+0x620], R44 ;  /* 0x0006202c01007387 */ /* 0x0001e80000100800 */
[----:B0-----:R-:W3:Y:S04]  /*d2f0*/  LDL.LU R44, [R1+0x4] ;  /* 0x00000400012c7983 */ /* 0x001ee80000300800 */
[----:B------:R0:W-:Y:S04]  /*d300*/  STL [R1+0x61c], R45 ;  /* 0x00061c2d01007387 */ /* 0x0001e80000100800 */
[----:B0-----:R-:W4:Y:S04]  /*d310*/  LDL.LU R45, [R1+0x8] ;  /* 0x00000800012d7983 */ /* 0x001f280000300800 */
[----:B------:R0:W-:Y:S04]  /*d320*/  STL [R1+0x618], R46 ;  /* 0x0006182e01007387 */ /* 0x0001e80000100800 */
[----:B0-----:R-:W5:Y:S04]  /*d330*/  LDL.LU R46, [R1+0xc] ;  /* 0x00000c00012e7983 */ /* 0x001f680000300800 */
        /* <DEDUP_REMOVED lines=138> */
[----:B------:R-:W5:Y:S04]  /*dbe0*/  LDL.LU R0, [R1+0x1b0] ;  /* 0x0001b00001007983 */ /* 0x000f680000300800 */
[----:B------:R-:W5:Y:S04]  /*dbf0*/  LDL.LU R2, [R1+0x204] ;  /* 0x0002040001027983 */ /* 0x000f680000300800 */
        /* <DEDUP_REMOVED lines=67> */
[----:B0-----:R-:W5:Y:S01]  /*e030*/  LDL.LU R149, [R1+0x12c] ;  /* 0x00012c0001957983 */ /* 0x001f620000300800 */
[----:B--2---:R-:W-:-:S03]  /*e040*/  FADD R3, R43, R3 ;  /* 0x000000032b037221 */ /* 0x004fc60000000000 */
[----:B------:R0:W-:Y:S01]  /*e050*/  STL [R1+0x478], R150 ;  /* 0x0004789601007387 */ /* 0x0001e20000100800 */
[----:B---3--:R-:W-:Y:S01]  /*e060*/  FADD R4, R44, R4 ;  /* 0x000000042c047221 */ /* 0x008fe20000000000 */
[----:B----4-:R-:W-:Y:S01]  /*e070*/  FADD R5, R45, R5 ;  /* 0x000000052d057221 */ /* 0x010fe20000000000 */
[----:B-----5:R-:W-:Y:S01]  /*e080*/  FADD R6, R46, R6 ;  /* 0x000000062e067221 */ /* 0x020fe20000000000 */
[----:B------:R-:W-:Y:S01]  /*e090*/  FADD R7, R47, R7 ;  /* 0x000000072f077221 */ /* 0x000fe20000000000 */
[----:B0-----:R-:W2:Y:S04]  /*e0a0*/  LDL.LU R150, [R1+0x128] ;  /* 0x0001280001967983 */ /* 0x001ea80000300800 */
[----:B------:R0:W-:Y:S01]  /*e0b0*/  STL [R1+0x474], R151 ;  /* 0x0004749701007387 */ /* 0x0001e20000100800 */
[----:B------:R-:W-:Y:S01]  /*e0c0*/  FADD R8, R48, R8 ;  /* 0x0000000830087221 */ /* 0x000fe20000000000 */
[----:B------:R-:W-:Y:S01]  /*e0d0*/  FADD R9, R49, R9 ;  /* 0x0000000931097221 */ /* 0x000fe20000000000 */
[----:B------:R-:W-:Y:S01]  /*e0e0*/  FADD R10, R50, R10 ;  /* 0x0000000a320a7221 */ /* 0x000fe20000000000 */
[----:B0-----:R-:W3:Y:S04]  /*e0f0*/  LDL.LU R151, [R1+0x124] ;  /* 0x0001240001977983 */ /* 0x001ee80000300800 */
[----:B------:R-:W4:Y:S04]  /*e100*/  LDL.LU R43, [R1+0x624] ;  /* 0x00062400012b7983 */ /* 0x000f280000300800 */
[----:B------:R-:W5:Y:S04]  /*e110*/  LDL.LU R44, [R1+0x620] ;  /* 0x00062000012c7983 */ /* 0x000f680000300800 */
[----:B------:R-:W4:Y:S04]  /*e120*/  LDL.LU R45, [R1+0x61c] ;  /* 0x00061c00012d7983 */ /* 0x000f280000300800 */
[----:B------:R-:W5:Y:S01]  /*e130*/  LDL.LU R46, [R1+0x618] ;  /* 0x00061800012e7983 */ /* 0x000f620000300800 */
[----:B------:R-:W-:-:S03]  /*e140*/  FADD R11, R51, R11 ;  /* 0x0000000b330b7221 */ /* 0x000fc60000000000 */
[----:B------:R-:W4:Y:S01]  /*e150*/  LDL.LU R47, [R1+0x614] ;  /* 0x00061400012f7983 */ /* 0x000f220000300800 */
[----:B------:R-:W-:-:S03]  /*e160*/  FADD R12, R52, R12 ;  /* 0x0000000c340c7221 */ /* 0x000fc60000000000 */
        /* <DEDUP_REMOVED lines=132> */
[----:B------:R-:W5:Y:S04]  /*e9b0*/  LDL.LU R114, [R1+0x508] ;  /* 0x0005080001727983 */ /* 0x000f680000300800 */
[----:B------:R-:W5:Y:S01]  /*e9c0*/  LDL.LU R115, [R1+0x504] ;  /* 0x0005040001737983 */ /* 0x000f620000300800 */
[----:B------:R-:W-:Y:S01]  /*e9d0*/  FADD R206, R149, R206 ;  /* 0x000000ce95ce7221 */ /* 0x000fe20000000000 */
[----:B------:R-:W-:Y:S01]  /*e9e0*/  FADD R237, R118, R237 ;  /* 0x000000ed76ed7221 */ /* 0x000fe20000000000 */
[----:B------:R-:W-:Y:S01]  /*e9f0*/  FADD R236, R119, R236 ;  /* 0x000000ec77ec7221 */ /* 0x000fe20000000000 */
[----:B------:R0:W-:Y:S01]  /*ea00*/  STL [R1+0x200], R116 ;  /* 0x0002007401007387 */ /* 0x0001e20000100800 */
[----:B------:R-:W-:Y:S01]  /*ea10*/  FADD R235, R120, R235 ;  /* 0x000000eb78eb7221 */ /* 0x000fe20000000000 */
        /* <DEDUP_REMOVED lines=8> */
[----:B0-----:R-:W4:Y:S01]  /*eaa0*/  LDL.LU R116, [R1+0x1b4] ;  /* 0x0001b40001747983 */ /* 0x001f220000300800 */
[----:B------:R-:W-:Y:S01]  /*eab0*/  FADD R226, R129, R226 ;  /* 0x000000e281e27221 */ /* 0x000fe20000000000 */
[----:B------:R-:W-:Y:S01]  /*eac0*/  FADD R225, R130, R225 ;  /* 0x000000e182e17221 */ /* 0x000fe20000000000 */
[----:B------:R-:W-:Y:S01]  /*ead0*/  FADD R224, R131, R224 ;  /* 0x000000e083e07221 */ /* 0x000fe20000000000 */
[----:B------:R-:W4:Y:S01]  /*eae0*/  LDL.LU R148, [R1+0x208] ;  /* 0x0002080001947983 */ /* 0x000f220000300800 */
[----:B------:R-:W-:Y:S01]  /*eaf0*/  FADD R223, R132, R223 ;  /* 0x000000df84df7221 */ /* 0x000fe20000000000 */
[----:B------:R-:W-:Y:S01]  /*eb00*/  FADD R216, R139, R216 ;  /* 0x000000d88bd87221 */ /* 0x000fe20000000000 */
[----:B------:R-:W-:Y:S01]  /*eb10*/  FADD R222, R133, R222 ;  /* 0x000000de85de7221 */ /* 0x000fe20000000000 */
        /* <DEDUP_REMOVED lines=8> */
[----:B------:R-:W5:Y:S01]  /*eba0*/  LDL.LU R149, [R1+0x20c] ;  /* 0x00020c0001957983 */ /* 0x000f620000300800 */
[----:B------:R-:W-:Y:S01]  /*ebb0*/  FADD R212, R143, R212 ;  /* 0x000000d48fd47221 */ /* 0x000fe20000000000 */
[----:B------:R-:W-:Y:S01]  /*ebc0*/  FADD R218, R137, R218 ;  /* 0x000000da89da7221 */ /* 0x000fe20000000000 */
[----:B------:R-:W-:Y:S01]  /*ebd0*/  FADD R211, R144, R211 ;  /* 0x000000d390d37221 */ /* 0x000fe20000000000 */
[----:B------:R-:W5:Y:S01]  /*ebe0*/  LDL.LU R118, [R1+0x1bc] ;  /* 0x0001bc0001767983 */ /* 0x000f620000300800 */
[----:B------:R-:W-:Y:S01]  /*ebf0*/  FADD R217, R138, R217 ;  /* 0x000000d98ad97221 */ /* 0x000fe20000000000 */
[----:B------:R-:W-:Y:S01]  /*ec00*/  FADD R210, R145, R210 ;  /* 0x000000d291d27221 */ /* 0x000fe20000000000 */
[----:B---3--:R-:W-:Y:S01]  /*ec10*/  FADD R204, R151, R204 ;  /* 0x000000cc97cc7221 */ /* 0x008fe20000000000 */
[----:B------:R-:W3:Y:S01]  /*ec20*/  LDL.LU R0, [R1+0x210] ;  /* 0x0002100001007983 */ /* 0x000ee20000300800 */
[----:B------:R-:W-:Y:S01]  /*ec30*/  FADD R209, R146, R209 ;  /* 0x000000d192d17221 */ /* 0x000fe20000000000 */
[----:B--2---:R-:W-:Y:S01]  /*ec40*/  FADD R205, R150, R205 ;  /* 0x000000cd96cd7221 */ /* 0x004fe20000000000 */
[----:B------:R-:W-:Y:S01]  /*ec50*/  FADD R208, R147, R208 ;  /* 0x000000d093d07221 */ /* 0x000fe20000000000 */
[----:B------:R-:W2:Y:S04]  /*ec60*/  LDL.LU R119, [R1+0x1c0] ;  /* 0x0001c00001777983 */ /* 0x000ea80000300800 */
[----:B0-----:R-:W2:Y:S04]  /*ec70*/  LDL.LU R2, [R1+0x214] ;  /* 0x0002140001027983 */ /* 0x001ea80000300800 */
        /* <DEDUP_REMOVED lines=29> */
[----:B------:R-:W2:Y:S01]  /*ee50*/  LDL.LU R147, [R1+0x250] ;  /* 0x0002500001937983 */ /* 0x000ea20000300800 */
[----:B----4-:R-:W-:-:S03]  /*ee60*/  FADD R148, R116, R148 ;  /* 0x0000009474947221 */ /* 0x010fc60000000000 */
[----:B------:R-:W4:Y:S04]  /*ee70*/  LDL.LU R116, [R1+0x500] ;  /* 0x0005000001747983 */ /* 0x000f280000300800 */
[----:B------:R0:W-:Y:S01]  /*ee80*/  STL [R1+0x208], R148 ;  /* 0x0002089401007387 */ /* 0x0001e20000100800 */
[----:B-----5:R-:W-:-:S03]  /*ee90*/  FADD R149, R117, R149 ;  /* 0x0000009575957221 */ /* 0x020fc60000000000 */
[----:B0-----:R-:W5:Y:S04]  /*eea0*/  LDL.LU R148, [R1+0x254] ;  /* 0x0002540001947983 */ /* 0x001f680000300800 */
[----:B------:R-:W4:Y:S04]  /*eeb0*/  LDL.LU R117, [R1+0x4fc] ;  /* 0x0004fc0001757983 */ /* 0x000f280000300800 */
[----:B------:R0:W-:Y:S04]  /*eec0*/  STL [R1+0x20c], R149 ;  /* 0x00020c9501007387 */ /* 0x0001e80000100800 */
[----:B0-----:R-:W4:Y:S01]  /*eed0*/  LDL.LU R149, [R1+0x258] ;  /* 0x0002580001957983 */ /* 0x001f220000300800 */
[----:B---3--:R-:W-:Y:S01]  /*eee0*/  FADD R0, R118, R0 ;  /* 0x0000000076007221 */ /* 0x008fe20000000000 */
[----:B--2---:R-:W-:-:S02]  /*eef0*/  FADD R2, R119, R2 ;  /* 0x0000000277027221 */ /* 0x004fc40000000000 */
[----:B------:R-:W2:Y:S01]  /*ef00*/  LDL.LU R118, [R1+0x4f8] ;  /* 0x0004f80001767983 */ /* 0x000ea20000300800 */
[----:B------:R-:W-:-:S03]  /*ef10*/  FADD R121, R120, R121 ;  /* 0x0000007978797221 */ /* 0x000fc60000000000 */
[----:B------:R0:W-:Y:S01]  /*ef20*/  STL [R1+0x210], R0 ;  /* 0x0002100001007387 */ /* 0x0001e20000100800 */
[----:B------:R-:W-:-:S03]  /*ef30*/  FADD R123, R122, R123 ;  /* 0x0000007b7a7b7221 */ /* 0x000fc60000000000 */
[----:B0-----:R-:W3:Y:S04]  /*ef40*/  LDL.LU R0, [R1+0x25c] ;  /* 0x00025c0001007983 */ /* 0x001ee80000300800 */
[----:B------:R-:W2:Y:S04]  /*ef50*/  LDL.LU R119, [R1+0x4f4] ;  /* 0x0004f40001777983 */ /* 0x000ea80000300800 */
[----:B------:R0:W-:Y:S01]  /*ef60*/  STL [R1+0x214], R2 ;  /* 0x0002140201007387 */ /* 0x0001e20000100800 */
[----:B------:R-:W-:Y:S01]  /*ef70*/  FADD R125, R124, R125 ;  /* 0x0000007d7c7d7221 */ /* 0x000fe20000000000 */
[----:B------:R-:W-:-:S02]  /*ef80*/  FADD R127, R126, R127 ;  /* 0x0000007f7e7f7221 */ /* 0x000fc40000000000 */
[----:B0-----:R-:W2:Y:S04]  /*ef90*/  LDL.LU R2, [R1+0x260] ;  /* 0x0002600001027983 */ /* 0x001ea80000300800 */
[----:B------:R-:W2:Y:S04]  /*efa0*/  LDL.LU R120, [R1+0x4f0] ;  /* 0x0004f00001787983 */ /* 0x000ea80000300800 */
[----:B------:R0:W-:Y:S01]  /*efb0*/  STL [R1+0x218], R121 ;  /* 0x0002187901007387 */ /* 0x0001e20000100800 */
[----:B------:R-:W-:-:S03]  /*efc0*/  FADD R129, R128, R129 ;  /* 0x0000008180817221 */ /* 0x000fc60000000000 */
        /* <DEDUP_REMOVED lines=42> */
[----:B------:R0:W-:Y:S04]  /*f270*/  STL [R1+0x244], R144 ;  /* 0x0002449001007387 */ /* 0x0001e80000100800 */
[----:B0-----:R-:W2:Y:S04]  /*f280*/  LDL.LU R144, [R1+0x278] ;  /* 0x0002780001907983 */ /* 0x001ea80000300800 */
[----:B------:R-:W2:Y:S04]  /*f290*/  LDL.LU R138, [R1+0x4a8] ;  /* 0x0004a800018a7983 */ /* 0x000ea80000300800 */
[----:B------:R0:W-:Y:S04]  /*f2a0*/  STL [R1+0x248], R145 ;  /* 0x0002489101007387 */ /* 0x0001e80000100800 */
[----:B0-----:R-:W2:Y:S04]  /*f2b0*/  LDL.LU R145, [R1+0x27c] ;  /* 0x00027c0001917983 */ /* 0x001ea80000300800 */
[----:B------:R0:W-:Y:S01]  /*f2c0*/  STL [R1+0x24c], R146 ;  /* 0x00024c9201007387 */ /* 0x0001e20000100800 */
[----:B-----5:R-:W-:-:S03]  /*f2d0*/  FADD R148, R24, R148 ;  /* 0x0000009418947221 */ /* 0x020fc60000000000 */
[----:B0-----:R-:W5:Y:S04]  /*f2e0*/  LDL.LU R146, [R1+0x280] ;  /* 0x0002800001927983 */ /* 0x001f680000300800 */
[----:B------:R0:W-:Y:S04]  /*f2f0*/  STL [R1+0x250], R147 ;  /* 0x0002509301007387 */ /* 0x0001e80000100800 */
[----:B0-----:R-:W5:Y:S01]  /*f300*/  LDL.LU R147, [R1+0x284] ;  /* 0x0002840001937983 */ /* 0x001f620000300800 */
[----:B----4-:R-:W-:-:S03]  /*f310*/  FADD R149, R25, R149 ;  /* 0x0000009519957221 */ /* 0x010fc60000000000 */
[----:B------:R0:W-:Y:S04]  /*f320*/  STL [R1+0x254], R148 ;  /* 0x0002549401007387 */ /* 0x0001e80000100800 */
[----:B0-----:R-:W4:Y:S04]  /*f330*/  LDL.LU R148, [R1+0x288] ;  /* 0x0002880001947983 */ /* 0x001f280000300800 */
[----:B------:R0:W-:Y:S04]  /*f340*/  STL [R1+0x258], R149 ;  /* 0x0002589501007387 */ /* 0x0001e80000100800 */
[----:B0-----:R-:W4:Y:S04]  /*f350*/  LDL.LU R149, [R1+0x28c] ;  /* 0x00028c0001957983 */ /* 0x001f280000300800 */
[----:B------:R-:W4:Y:S01]  /*f360*/  LDL.LU R150, [R1+0x290] ;  /* 0x0002900001967983 */ /* 0x000f220000300800 */
[----:B---3--:R-:W-:-:S03]  /*f370*/  FADD R0, R26, R0 ;  /* 0x000000001a007221 */ /* 0x008fc60000000000 */
[----:B------:R-:W3:Y:S01]  /*f380*/  LDL.LU R151, [R1+0x294] ;  /* 0x0002940001977983 */ /* 0x000ee20000300800 */
[----:B--2---:R-:W-:-:S03]  /*f390*/  FADD R2, R27, R2 ;  /* 0x000000021b027221 */ /* 0x004fc60000000000 */
[----:B------:R0:W-:Y:S04]  /*f3a0*/  STL [R1+0x25c], R0 ;  /* 0x00025c0001007387 */ /* 0x0001e80000100800 */
[----:B------:R-:W2:Y:S04]  /*f3b0*/  LDL.LU R27, [R1+0x2c8] ;  /* 0x0002c800011b7983 */ /* 0x000ea80000300800 */
[----:B------:R-:W2:Y:S04]  /*f3c0*/  LDL.LU R26, [R1+0x2cc] ;  /* 0x0002cc00011a7983 */ /* 0x000ea80000300800 */
[----:B------:R1:W-:Y:S04]  /*f3d0*/  STL [R1+0x260], R2 ;  /* 0x0002600201007387 */ /* 0x0003e80000100800 */
[----:B------:R-:W2:Y:S04]  /*f3e0*/  LDL.LU R25, [R1+0x2d0] ;  /* 0x0002d00001197983 */ /* 0x000ea80000300800 */
[----:B------:R-:W2:Y:S04]  /*f3f0*/  LDL.LU R24, [R1+0x2d4] ;  /* 0x0002d40001187983 */ /* 0x000ea80000300800 */
[----:B0-----:R-:W2:Y:S04]  /*f400*/  LDL.LU R0, [R1+0x2d8] ;  /* 0x0002d80001007983 */ /* 0x001ea80000300800 */
[----:B-1----:R-:W2:Y:S01]  /*f410*/  LDL.LU R2, [R1+0x2dc] ;  /* 0x0002dc0001027983 */ /* 0x002ea20000300800 */
[----:B------:R-:W-:-:S05]  /*f420*/  FADD R139, R28, R139 ;  /* 0x0000008b1c8b7221 */ /* 0x000fca0000000000 */
[----:B------:R0:W-:Y:S04]  /*f430*/  STL [R1+0x264], R139 ;  /* 0x0002648b01007387 */ /* 0x0001e80000100800 */
[----:B0-----:R-:W2:Y:S01]  /*f440*/  LDL.LU R139, [R1+0x4a4] ;  /* 0x0004a400018b7983 */ /* 0x001ea20000300800 */
[----:B------:R-:W-:-:S03]  /*f450*/  FADD R140, R29, R140 ;  /* 0x0000008c1d8c7221 */ /* 0x000fc60000000000 */
[----:B------:R-:W2:Y:S04]  /*f460*/  LDL.LU R28, [R1+0x2c4] ;  /* 0x0002c400011c7983 */ /* 0x000ea80000300800 */
        /* <DEDUP_REMOVED lines=20> */
[----:B------:R0:W-:Y:S01]  /*f5b0*/  STL [R1+0x27c], R145 ;  /* 0x00027c9101007387 */ /* 0x0001e20000100800 */
[----:B-----5:R-:W-:-:S03]  /*f5c0*/  FADD R146, R35, R146 ;  /* 0x0000009223927221 */ /* 0x020fc60000000000 */
[----:B0-----:R-:W5:Y:S04]  /*f5d0*/  LDL.LU R145, [R1+0x48c] ;  /* 0x00048c0001917983 */ /* 0x001f680000300800 */
[----:B------:R-:W5:Y:S04]  /*f5e0*/  LDL.LU R34, [R1+0x2ac] ;  /* 0x0002ac0001227983 */ /* 0x000f680000300800 */
[----:B------:R0:W-:Y:S01]  /*f5f0*/  STL [R1+0x280], R146 ;  /* 0x0002809201007387 */ /* 0x0001e20000100800 */
[----:B------:R-:W-:-:S03]  /*f600*/  FADD R147, R36, R147 ;  /* 0x0000009324937221 */ /* 0x000fc60000000000 */
[----:B0-----:R-:W5:Y:S04]  /*f610*/  LDL.LU R146, [R1+0x488] ;  /* 0x0004880001927983 */ /* 0x001f680000300800 */
[----:B------:R-:W5:Y:S01]  /*f620*/  LDL.LU R35, [R1+0x2a8] ;  /* 0x0002a80001237983 */ /* 0x000f620000300800 */
[----:B----4-:R-:W-:-:S03]  /*f630*/  FADD R148, R37, R148 ;  /* 0x0000009425947221 */ /* 0x010fc60000000000 */
[----:B------:R0:W-:Y:S04]  /*f640*/  STL [R1+0x284], R147 ;  /* 0x0002849301007387 */ /* 0x0001e80000100800 */
[----:B0-----:R-:W4:Y:S01]  /*f650*/  LDL.LU R147, [R1+0x484] ;  /* 0x0004840001937983 */ /* 0x001f220000300800 */
[----:B------:R-:W-:-:S03]  /*f660*/  FADD R149, R38, R149 ;  /* 0x0000009526957221 */ /* 0x000fc60000000000 */
[----:B------:R-:W4:Y:S01]  /*f670*/  LDL.LU R36, [R1+0x2a4] ;  /* 0x0002a40001247983 */ /* 0x000f220000300800 */
[----:B------:R-:W-:-:S03]  /*f680*/  FADD R150, R39, R150 ;  /* 0x0000009627967221 */ /* 0x000fc60000000000 */
[----:B------:R0:W-:Y:S04]  /*f690*/  STL [R1+0x288], R148 ;  /* 0x0002889401007387 */ /* 0x0001e80000100800 */
[----:B0-----:R-:W4:Y:S04]  /*f6a0*/  LDL.LU R148, [R1+0x480] ;  /* 0x0004800001947983 */ /* 0x001f280000300800 */
[----:B------:R-:W4:Y:S04]  /*f6b0*/  LDL.LU R37, [R1+0x2a0] ;  /* 0x0002a00001257983 */ /* 0x000f280000300800 */
[----:B------:R0:W-:Y:S04]  /*f6c0*/  STL [R1+0x28c], R149 ;  /* 0x00028c9501007387 */ /* 0x0001e80000100800 */
[----:B0-----:R-:W4:Y:S04]  /*f6d0*/  LDL.LU R149, [R1+0x47c] ;  /* 0x00047c0001957983 */ /* 0x001f280000300800 */
[----:B------:R-:W4:Y:S04]  /*f6e0*/  LDL.LU R38, [R1+0x29c] ;  /* 0x00029c0001267983 */ /* 0x000f280000300800 */
[----:B------:R0:W-:Y:S04]  /*f6f0*/  STL [R1+0x290], R150 ;  /* 0x0002909601007387 */ /* 0x0001e80000100800 */
[----:B0-----:R-:W4:Y:S04]  /*f700*/  LDL.LU R150, [R1+0x478] ;  /* 0x0004780001967983 */ /* 0x001f280000300800 */
[----:B------:R-:W4:Y:S01]  /*f710*/  LDL.LU R39, [R1+0x298] ;  /* 0x0002980001277983 */ /* 0x000f220000300800 */
[----:B---3--:R-:W-:-:S05]  /*f720*/  FADD R151, R40, R151 ;  /* 0x0000009728977221 */ /* 0x008fca0000000000 */
[----:B------:R0:W-:Y:S01]  /*f730*/  STL [R1+0x294], R151 ;  /* 0x0002949701007387 */ /* 0x0001e20000100800 */
[----:B--2---:R-:W-:-:S03]  /*f740*/  FADD R27, R53, R27 ;  /* 0x0000001b351b7221 */ /* 0x004fc60000000000 */
[----:B0-----:R-:W2:Y:S01]  /*f750*/  LDL.LU R151, [R1+0x474] ;  /* 0x0004740001977983 */ /* 0x001ea20000300800 */
        /* <DEDUP_REMOVED lines=11> */
[----:B-----5:R-:W-:Y:S01]  /*f810*/  FADD R34, R46, R34 ;  /* 0x000000222e227221 */ /* 0x020fe20000000000 */
[----:B------:R-:W-:Y:S01]  /*f820*/  FADD R35, R45, R35 ;  /* 0x000000232d237221 */ /* 0x000fe20000000000 */
[----:B----4-:R-:W-:Y:S01]  /*f830*/  FADD R36, R44, R36 ;  /* 0x000000242c247221 */ /* 0x010fe20000000000 */
[----:B------:R-:W-:Y:S01]  /*f840*/  FADD R37, R43, R37 ;  /* 0x000000252b257221 */ /* 0x000fe20000000000 */
[----:B------:R-:W-:Y:S01]  /*f850*/  FADD R38, R42, R38 ;  /* 0x000000262a267221 */ /* 0x000fe20000000000 */
[----:B------:R-:W-:-:S05]  /*f860*/  FADD R39, R41, R39 ;  /* 0x0000002729277221 */ /* 0x000fca0000000000 */
[----:B------:R0:W-:Y:S04]  /*f870*/  STL [R1+0x298], R39 ;  /* 0x0002982701007387 */ /* 0x0001e80000100800 */
        /* <DEDUP_REMOVED lines=14> */
[----:B------:R-:W2:Y:S04]  /*f960*/  LDL.LU R52, [R1+0x2e0] ;  /* 0x0002e00001347983 */ /* 0x000ea80000300800 */
[----:B------:R2:W-:Y:S04]  /*f970*/  STL [R1+0x2d4], R24 ;  /* 0x0002d41801007387 */ /* 0x0005e80000100800 */
[----:B------:R-:W2:Y:S04]  /*f980*/  LDL.LU R51, [R1+0x2e4] ;  /* 0x0002e40001337983 */ /* 0x000ea80000300800 */
[----:B------:R2:W-:Y:S04]  /*f990*/  STL [R1+0x2d8], R0 ;  /* 0x0002d80001007387 */ /* 0x0005e80000100800 */
        /* <DEDUP_REMOVED lines=13> */
[----:B-1----:R-:W2:Y:S04]  /*fa70*/  LDL.LU R38, [R1+0x318] ;  /* 0x0003180001267983 */ /* 0x002ea80000300800 */
[----:B---3--:R-:W3:Y:S04]  /*fa80*/  LDL.LU R37, [R1+0x31c] ;  /* 0x00031c0001257983 */ /* 0x008ee80000300800 */
[----:B----4-:R-:W4:Y:S04]  /*fa90*/  LDL.LU R36, [R1+0x320] ;  /* 0x0003200001247983 */ /* 0x010f280000300800 */
[----:B-----5:R-:W5:Y:S04]  /*faa0*/  LDL.LU R35, [R1+0x324] ;  /* 0x0003240001237983 */ /* 0x020f680000300800 */
[----:B--2---:R-:W2:Y:S04]  /*fab0*/  LDL.LU R34, [R1+0x328] ;  /* 0x0003280001227983 */ /* 0x004ea80000300800 */
        /* <DEDUP_REMOVED lines=12> */
[----:B------:R-:W-:Y:S01]  /*fb80*/  FADD R52, R59, R52 ;  /* 0x000000343b347221 */ /* 0x000fe20000000000 */
        /* <DEDUP_REMOVED lines=28> */
[----:B---3--:R-:W-:-:S03]  /*fd50*/  FADD R37, R74, R37 ;  /* 0x000000254a257221 */ /* 0x008fc60000000000 */
[----:B------:R3:W-:Y:S01]  /*fd60*/  STL [R1+0x318], R38 ;  /* 0x0003182601007387 */ /* 0x0007e20000100800 */
[----:B----4-:R-:W-:-:S03]  /*fd70*/  FADD R36, R75, R36 ;  /* 0x000000244b247221 */ /* 0x010fc60000000000 */
[----:B------:R4:W-:Y:S01]  /*fd80*/  STL [R1+0x31c], R37 ;  /* 0x00031c2501007387 */ /* 0x0009e20000100800 */
[----:B-----5:R-:W-:-:S03]  /*fd90*/  FADD R35, R76, R35 ;  /* 0x000000234c237221 */ /* 0x020fc60000000000 */
[----:B------:R5:W-:Y:S01]  /*fda0*/  STL [R1+0x320], R36 ;  /* 0x0003202401007387 */ /* 0x000be20000100800 */
[----:B--2---:R-:W-:-:S03]  /*fdb0*/  FADD R34, R77, R34 ;  /* 0x000000224d227221 */ /* 0x004fc60000000000 */
        /* <DEDUP_REMOVED lines=22> */
[----:B0-----:R-:W2:Y:S01]  /*ff20*/  LDL.LU R52, [R1+0x35c] ;  /* 0x00035c0001347983 */ /* 0x001ea20000300800 */
[----:B------:R-:W-:-:S03]  /*ff30*/  FADD R2, R89, R2 ;  /* 0x0000000259027221 */ /* 0x000fc60000000000 */
[----:B------:R0:W-:Y:S04]  /*ff40*/  STL [R1+0x350], R24 ;  /* 0x0003501801007387 */ /* 0x0001e80000100800 */
[----:B-1----:R-:W2:Y:S04]  /*ff50*/  LDL.LU R51, [R1+0x360] ;  /* 0x0003600001337983 */ /* 0x002ea80000300800 */
        /* <DEDUP_REMOVED lines=181> */
[----:B------:R-:W-:Y:S01]  /*10ab0*/  FADD R0, R150, R0 ;  /* 0x0000000096007221 */ /* 0x000fe20000000000 */
[----:B------:R-:W-:-:S05]  /*10ac0*/  FADD R2, R2, R151 ;  /* 0x0000009702027221 */ /* 0x000fca0000000000 */
[----:B------:R0:W-:Y:S04]  /*10ad0*/  STL [R1+0x450], R2 ;  /* 0x0004500201007387 */ /* 0x0001e80000100800 */
[----:B------:R0:W-:Y:S04]  /*10ae0*/  STL [R1+0x448], R24 ;  /* 0x0004481801007387 */ /* 0x0001e80000100800 */
[----:B------:R0:W-:Y:S02]  /*10af0*/  STL [R1+0x44c], R0 ;  /* 0x00044c0001007387 */ /* 0x0001e40000100800 */
.L_x_32:
[----:B0-----:R-:W0:Y:S02]  /*10b00*/  LDC R0, c[0x0][0x28c] ;  /* 0x0000a300ff007b82 */ /* 0x001e240000000800 */
[----:B0-----:R-:W-:-:S13]  /*10b10*/  ISETP.GE.AND P0, PT, R0, 0x1, PT ;  /* 0x000000010000780c */ /* 0x001fda0003f06270 */
[----:B------:R-:W-:Y:S05]  /*10b20*/  @!P0 BRA `(.L_x_33) ;  /* 0x00000000006c8947 */ /* 0x000fea0003800000 */
[----:B------:R-:W-:-:S06]  /*10b30*/  UISETP.NE.AND UP0, UPT, UR22, 0x3, UPT ;  /* 0x000000031600788c */ /* 0x000fcc000bf05270 */
[----:B------:R-:W-:-:S13]  /*10b40*/  PLOP3.LUT P0, PT, PT, PT, UP0, 0x80, 0x0 ;  /* 0x000000000000781c */ /* 0x000fda0003f0f008 */
[----:B------:R-:W-:Y:S05]  /*10b50*/  @!P0 BRA `(.L_x_34) ;  /* 0x0000000000048947 */ /* 0x000fea0003800000 */
[----:B------:R-:W-:Y:S01]  /*10b60*/  BPT.TRAP 0x1 ;  /* 0x000000040000795c */ /* 0x000fe20000300000 */
.L_x_34:
[----:B------:R-:W2:Y:S01]  /*10b70*/  LDL R0, [R1+0x454] ;  /* 0x0004540001007983 */ /* 0x000ea20000100800 */
[----:B------:R-:W-:Y:S01]  /*10b80*/  BSSY B0, `(.L_x_35) ;  /* 0x0000011000007945 */ /* 0x000fe20003800000 */
[----:B--2---:R-:W-:-:S13]  /*10b90*/  ISETP.NE.AND P0, PT, R0, RZ, PT ;  /* 0x000000ff0000720c */ /* 0x004fda0003f05270 */
[----:B------:R-:W-:Y:S05]  /*10ba0*/  @!P0 BRA `(.L_x_36) ;  /* 0x0000000000388947 */ /* 0x000fea0003800000 */
[----:B------:R-:W2:Y:S01]  /*10bb0*/  LDL R2, [R1+0x458] ;  /* 0x0004580001027983 */ /* 0x000ea20000100800 */
[----:B------:R-:W-:-:S04]  /*10bc0*/  UISETP.LT.AND UP0, UPT, UR9, 0x1, UPT ;  /* 0x000000010900788c */ /* 0x000fc8000bf01270 */
[----:B------:R-:W-:-:S04]  /*10bd0*/  USEL UR8, UR9, 0x1, UP0 ;  /* 0x0000000109087887 */ /* 0x000fc80008000000 */
[----:B------:R-:W-:-:S04]  /*10be0*/  UIADD3 UR8, UR5, UR9, -UR8 ;  /* 0x0000000905087290 */ /* 0x000fc8000fffe808 */
[----:B------:R-:W-:-:S04]  /*10bf0*/  UIMAD.WIDE.U32 UR6, UR8, 0x24924925, URZ ;  /* 0x24924925080678a5 */ /* 0x000fc8000f8e003f */
[----:B------:R-:W-:-:S04]  /*10c00*/  UIADD3 UR6, UR8, -UR7, URZ ;  /* 0x8000000708067290 */ /* 0x000fc8000fffe03f */
[----:B------:R-:W-:-:S04]  /*10c10*/  ULEA.HI UR6, UR6, UR7, URZ, 0x1f ;  /* 0x0000000706067291 */ /* 0x000fc8000f8ff83f */
[----:B------:R-:W-:-:S04]  /*10c20*/  USHF.R.U32.HI UR6, URZ, 0x2, UR6 ;  /* 0x000000023f067899 */ /* 0x000fc80008011606 */
[----:B------:R-:W-:-:S04]  /*10c30*/  UIMAD UR6, UR6, -0x7, UR8 ;  /* 0xfffffff9060678a4 */ /* 0x000fc8000f8e0208 */
[----:B------:R-:W-:-:S04]  /*10c40*/  ULEA UR6, UR6, UR11, 0x3 ;  /* 0x0000000b06067291 */ /* 0x000fc8000f8e183f */
[----:B------:R-:W-:-:S06]  /*10c50*/  UIADD3 UR6, UR6, 0x38, URZ ;  /* 0x0000003806067890 */ /* 0x000fcc000fffe03f */
[----:B------:R-:W-:-:S05]  /*10c60*/  IMAD.U32 R0, RZ, RZ, UR6 ;  /* 0x00000006ff007e24 */ /* 0x000fca000f8e00ff */
[----:B--2---:R-:W-:-:S04]  /*10c70*/  PRMT R0, R2, 0x654, R0 ;  /* 0x0000065402007816 */ /* 0x004fc80000000000 */
[----:B------:R0:W-:Y:S03]  /*10c80*/  SYNCS.ARRIVE.TRANS64.RED.A1T0 RZ, [R0+URZ], RZ ;  /* 0x000000ff00ff79a7 */ /* 0x0001e6000810043f */
.L_x_36:
[----:B------:R-:W-:Y:S05]  /*10c90*/  BSYNC B0 ;  /* 0x0000000000007941 */ /* 0x000fea0003800000 */
.L_x_35:
[----:B------:R-:W-:-:S06]  /*10ca0*/  UISETP.GT.U32.AND UP0, UPT, UR13, 0x1, UPT ;  /* 0x000000010d00788c */ /* 0x000fcc000bf04070 */
[----:B------:R-:W-:-:S13]  /*10cb0*/  PLOP3.LUT P0, PT, PT, PT, UP0, 0x80, 0x0 ;  /* 0x000000000000781c */ /* 0x000fda0003f0f008 */
[----:B------:R-:W-:Y:S05]  /*10cc0*/  @P0 BRA `(.L_x_33) ;  /* 0x0000000000040947 */ /* 0x000fea0003800000 */
[----:B------:R-:W-:Y:S01]  /*10cd0*/  BPT.TRAP 0x1 ;  /* 0x000000040000795c */ /* 0x000fe20000300000 */
.L_x_33:
[----:B------:R-:W2:Y:S01]  /*10ce0*/  LDL.LU R27, [R1+0x468] ;  /* 0x00046800011b7983 */ /* 0x000ea20000300800 */
[----:B------:R-:W3:Y:S01]  /*10cf0*/  LDC R24, c[0x0][0x288] ;  /* 0x0000a200ff187b82 */ /* 0x000ee20000000800 */
[----:B------:R-:W4:Y:S01]  /*10d00*/  S2R R26, SR_TID.X ;  /* 0x00000000001a7919 */ /* 0x000f220000002100 */
[----:B------:R-:W-:Y:S01]  /*10d10*/  UIADD3 UR8, UR9, UR5, URZ ;  /* 0x0000000509087290 */ /* 0x000fe2000fffe03f */
[----:B------:R-:W-:Y:S01]  /*10d20*/  ULDC UR6, c[0x0][0x284] ;  /* 0x0000a10000067ab9 */ /* 0x000fe20000000800 */
[----:B------:R-:W0:Y:S02]  /*10d30*/  LDL.LU R25, [R1+0x464] ;  /* 0x0004640001197983 */ /* 0x000e240000300800 */
[----:B------:R-:W-:Y:S01]  /*10d40*/  UISETP.GT.U32.AND UP0, UPT, UR8, 0x6, UPT ;  /* 0x000000060800788c */ /* 0x000fe2000bf04070 */
[----:B------:R-:W-:Y:S01]  /*10d50*/  IMAD.MOV.U32 R40, RZ, RZ, -0x1 ;  /* 0xffffffffff287424 */ /* 0x000fe200078e00ff */
[----:B------:R-:W-:Y:S02]  /*10d60*/  USHF.R.S32.HI UR11, URZ, 0x1f, UR10 ;  /* 0x0000001f3f0b7899 */ /* 0x000fe4000801140a */
[----:B------:R-:W-:-:S02]  /*10d70*/  UISETP.LT.U32.AND UP0, UPT, UR9, 0x7, UP0 ;  /* 0x000000070900788c */ /* 0x000fc40008701070 */
[----:B------:R-:W-:Y:S01]  /*10d80*/  UISETP.GE.U32.AND UP1, UPT, UR9, 0x7, UPT ;  /* 0x000000070900788c */ /* 0x000fe2000bf26070 */
[----:B------:R-:W-:Y:S01]  /*10d90*/  ULDC.64 UR16, c[0x0][0x5d0] ;  /* 0x0001740000107ab9 */ /* 0x000fe20000000a00 */
[----:B------:R-:W-:-:S04]  /*10da0*/  USEL UR12, URZ, 0x1, !UP0 ;  /* 0x000000013f0c7887 */ /* 0x000fc8000c000000 */
[----:B------:R-:W-:Y:S01]  /*10db0*/  ULOP3.LUT UR4, UR4, UR12, URZ, 0x3c, !UPT ;  /* 0x0000000c04047292 */ /* 0x000fe2000f8e3c3f */
[C---:B----4-:R-:W-:Y:S01]  /*10dc0*/  LOP3.LUT R2, R26.reuse, 0x3, RZ, 0xc0, !PT ;  /* 0x000000031a027812 */ /* 0x050fe200078ec0ff */
[----:B------:R-:W-:Y:S01]  /*10dd0*/  IMAD.SHL.U32 R32, R26, 0x2, RZ ;  /* 0x000000021a207824 */ /* 0x000fe200078e00ff */
[----:B------:R-:W-:-:S03]  /*10de0*/  SHF.R.U32.HI R34, RZ, 0x7, R26 ;  /* 0x00000007ff227819 */ /* 0x000fc6000001161a */
[----:B---3--:R-:W-:Y:S01]  /*10df0*/  IMAD R2, R2, -0x2, R24 ;  /* 0xfffffffe02027824 */ /* 0x008fe200078e0218 */
[----:B------:R-:W-:Y:S02]  /*10e00*/  LOP3.LUT R34, R34, 0x1, RZ, 0xc0, !PT ;  /* 0x0000000122227812 */ /* 0x000fe400078ec0ff */
[----:B------:R-:W-:-:S03]  /*10e10*/  LOP3.LUT R32, R32, 0x6, RZ, 0xc0, !PT ;  /* 0x0000000620207812 */ /* 0x000fc600078ec0ff */
[----:B------:R-:W-:Y:S02]  /*10e20*/  IMAD.SHL.U32 R35, R34, 0x40, RZ ;  /* 0x0000004022237824 */ /* 0x000fe400078e00ff */
[----:B--2---:R-:W-:-:S04]  /*10e30*/  IMAD.WIDE R36, R27, 0x100, RZ ;  /* 0x000001001b247825 */ /* 0x004fc800078e02ff */
[----:B0-----:R-:W-:Y:S01]  /*10e40*/  IMAD.SHL.U32 R0, R25, 0x100, RZ ;  /* 0x0000010019007824 */ /* 0x001fe200078e00ff */
[----:B------:R-:W-:-:S04]  /*10e50*/  PRMT R32, R32, 0x6540, R25 ;  /* 0x0000654020207816 */ /* 0x000fc80000000019 */
[----:B------:R-:W-:Y:S01]  /*10e60*/  ISETP.GE.AND P0, PT, R0, R24, PT ;  /* 0x000000180000720c */ /* 0x000fe20003f06270 */
[----:B------:R-:W-:Y:S01]  /*10e70*/  IMAD.IADD R0, R2, 0x1, -R0 ;  /* 0x0000000102007824 */ /* 0x000fe200078e0a00 */
[----:B------:R-:W-:Y:S02]  /*10e80*/  SHF.R.U32.HI R2, RZ, 0x2, R26 ;  /* 0x00000002ff027819 */ /* 0x000fe4000001161a */
[----:B------:R-:W-:Y:S01]  /*10e90*/  LOP3.LUT R24, R26, 0x60, RZ, 0xc0, !PT ;  /* 0x000000601a187812 */ /* 0x000fe200078ec0ff */
[----:B------:R-:W-:Y:S01]  /*10ea0*/  IMAD.U32 R26, RZ, RZ, UR16 ;  /* 0x00000010ff1a7e24 */ /* 0x000fe2000f8e00ff */
[----:B------:R-:W-:Y:S02]  /*10eb0*/  LOP3.LUT R2, R2, 0x7, RZ, 0xc0, !PT ;  /* 0x0000000702027812 */ /* 0x000fe400078ec0ff */
[----:B------:R-:W-:Y:S02]  /*10ec0*/  SHF.R.U32.HI R24, RZ, 0x1, R24 ;  /* 0x00000001ff187819 */ /* 0x000fe40000011618 */
[----:B------:R-:W-:-:S02]  /*10ed0*/  LOP3.LUT R35, R35, 0x40, R2, 0xe2, !PT ;  /* 0x0000004023237812 */ /* 0x000fc400078ee202 */
[----:B------:R-:W-:Y:S02]  /*10ee0*/  IADD3 R2, RZ, -R24, -R2 ;  /* 0x80000018ff027210 */ /* 0x000fe40007ffe802 */
[----:B------:R-:W-:Y:S02]  /*10ef0*/  SHF.R.S32.HI R33, RZ, 0x1f, R32 ;  /* 0x0000001fff217819 */ /* 0x000fe40000011420 */
[----:B------:R-:W-:Y:S01]  /*10f00*/  LOP3.LUT R35, R36, R35, R24, 0xfe, !PT ;  /* 0x0000002324237212 */ /* 0x000fe200078efe18 */
[----:B------:R-:W-:Y:S02]  /*10f10*/  IMAD R34, R34, -0x40, R2 ;  /* 0xffffffc022227824 */ /* 0x000fe400078e0202 */
[----:B------:R-:W-:Y:S02]  /*10f20*/  IMAD.SHL.U32 R2, R27, 0x100, RZ ;  /* 0x000001001b027824 */ /* 0x000fe400078e00ff */
[----:B------:R-:W-:-:S03]  /*10f30*/  IMAD.WIDE.U32 R26, R26, UR10, R32 ;  /* 0x0000000a1a1a7c25 */ /* 0x000fc6000f8e0020 */
[C---:B------:R-:W-:Y:S02]  /*10f40*/  IADD3 R34, -R2.reuse, UR6, R34 ;  /* 0x0000000602227c10 */ /* 0x040fe4000fffe122 */
[----:B------:R-:W-:Y:S01]  /*10f50*/  ISETP.GE.OR P0, PT, R2, UR6, P0 ;  /* 0x0000000602007c0c */ /* 0x000fe20008706670 */
[----:B------:R-:W-:Y:S02]  /*10f60*/  UIMAD.WIDE.U32 UR6, UR8, 0x24924925, URZ ;  /* 0x24924925080678a5 */ /* 0x000fe4000f8e003f */
[----:B------:R-:W-:Y:S02]  /*10f70*/  UIMAD UR6, UR11, UR16, URZ ;  /* 0x000000100b0672a4 */ /* 0x000fe4000f8e023f */
[----:B------:R-:W-:Y:S02]  /*10f80*/  UIADD3 UR5, UR8, -UR7, URZ ;  /* 0x8000000708057290 */ /* 0x000fe4000fffe03f */
[----:B------:R-:W-:Y:S02]  /*10f90*/  UIMAD UR6, UR10, UR17, UR6 ;  /* 0x000000110a0672a4 */ /* 0x000fe4000f8e0206 */
[----:B------:R-:W-:-:S04]  /*10fa0*/  ULEA.HI UR5, UR5, UR7, URZ, 0x1f ;  /* 0x0000000705057291 */ /* 0x000fc8000f8ff83f */
[----:B------:R-:W-:Y:S01]  /*10fb0*/  USHF.R.U32.HI UR5, URZ, 0x2, UR5 ;  /* 0x000000023f057899 */ /* 0x000fe20008011605 */
[----:B------:R-:W-:-:S03]  /*10fc0*/  VIADD R27, R27, UR6 ;  /* 0x000000061b1b7c36 */ /* 0x000fc60008000000 */
[----:B------:R-:W-:Y:S02]  /*10fd0*/  @UP1 ULOP3.LUT UR4, UR4, 0x1, UR5, 0x78, !UPT ;  /* 0x0000000104041892 */ /* 0x000fe4000f8e7805 */
[----:B------:R-:W-:Y:S01]  /*10fe0*/  UIMAD UR5, UR5, -0x7, UR8 ;  /* 0xfffffff9050578a4 */ /* 0x000fe2000f8e0208 */
[----:B------:R-:W-:Y:S11]  /*10ff0*/  @P0 BRA `(.L_x_37) ;  /* 0x0000012400b40947 */ /* 0x000ff60003800000 */
[----:B------:R-:W0:Y:S01]  /*11000*/  LDC.64 R28, c[0x0][0x5c8] ;  /* 0x00017200ff1c7b82 */ /* 0x000e220000000a00 */
[----:B------:R-:W-:Y:S01]  /*11010*/  ULDC.64 UR6, c[0x0][0x5c0] ;  /* 0x0001700000067ab9 */ /* 0x000fe20000000a00 */
[----:B------:R-:W-:Y:S01]  /*11020*/  BSSY B0, `(.L_x_37) ;  /* 0x000126a000007945 */ /* 0x000fe20003800000 */
[-C--:B0-----:R-:W-:Y:S01]  /*11030*/  IMAD R2, R37, R28.reuse, RZ ;  /* 0x0000001c25027224 */ /* 0x081fe200078e02ff */
[----:B------:R-:W-:Y:S01]  /*11040*/  SHF.L.U64.HI R38, R28, 0x3, R29 ;  /* 0x000000031c267819 */ /* 0x000fe2000001021d */
[----:B------:R-:W-:-:S04]  /*11050*/  IMAD.WIDE.U32 R26, R35, R28, R26 ;  /* 0x0000001c231a7225 */ /* 0x000fc800078e001a */
[----:B------:R-:W-:Y:S01]  /*11060*/  IMAD R2, R35, R29, R2 ;  /* 0x0000001d23027224 */ /* 0x000fe200078e0202 */
[C---:B------:R-:W-:Y:S01]  /*11070*/  LEA R30, P2, R28.reuse, R26, 0x7 ;  /* 0x0000001a1c1e7211 */ /* 0x040fe200078438ff */
[----:B------:R-:W-:Y:S01]  /*11080*/  IMAD.SHL.U32 R25, R28, 0x8, RZ ;  /* 0x000000081c197824 */ /* 0x000fe200078e00ff */
[----:B------:R-:W-:Y:S01]  /*11090*/  IADD3 R24, P5, R26, UR6, RZ ;  /* 0x000000061a187c10 */ /* 0x000fe2000ffbe0ff */
[----:B------:R-:W-:-:S03]  /*110a0*/  IMAD.IADD R2, R27, 0x1, R2 ;  /* 0x000000011b027824 */ /* 0x000fc600078e0202 */
[----:B------:R-:W-:Y:S02]  /*110b0*/  IADD3 R26, P0, P1, R26, UR6, R25 ;  /* 0x000000061a1a7c10 */ /* 0x000fe4000f91e019 */
[----:B------:R-:W-:Y:S02]  /*110c0*/  LEA.HI.X R31, R28, R2, R29, 0x7, P2 ;  /* 0x000000021c1f7211 */ /* 0x000fe400010f3c1d */
[----:B------:R-:W-:Y:S02]  /*110d0*/  IADD3 R28, P2, P3, R30, UR6, R25 ;  /* 0x000000061e1c7c10 */ /* 0x000fe4000fb5e019 */
[----:B------:R-:W-:Y:S02]  /*110e0*/  IADD3.X R25, R2, UR7, RZ, P5, !PT ;  /* 0x0000000702197c10 */ /* 0x000fe4000affe4ff */
[----:B------:R-:W-:Y:S02]  /*110f0*/  FSETP.NEU.AND P5, PT, RZ, UR21, PT ;  /* 0x00000015ff007c0b */ /* 0x000fe4000bfad000 */
[----:B------:R-:W-:-:S02]  /*11100*/  IADD3 R30, P6, R30, UR6, RZ ;  /* 0x000000061e1e7c10 */ /* 0x000fc4000ffde0ff */
[C-C-:B------:R-:W-:Y:S02]  /*11110*/  IADD3.X R29, R31.reuse, UR7, R38.reuse, P2, P3 ;  /* 0x000000071f1d7c10 */ /* 0x140fe400097e6426 */
[----:B------:R-:W-:Y:S02]  /*11120*/  IADD3.X R27, R2, UR7, R38, P0, P1 ;  /* 0x00000007021b7c10 */ /* 0x000fe400087e2426 */
[----:B------:R-:W-:-:S05]  /*11130*/  IADD3.X R31, R31, UR7, RZ, P6, !PT ;  /* 0x000000071f1f7c10 */ /* 0x000fca000b7fe4ff */
[----:B------:R-:W-:Y:S05]  /*11140*/  @!P5 BRA `(.L_x_38) ;  /* 0x000000d800f8d947 */ /* 0x000fea0003800000 */
[----:B------:R-:W-:Y:S01]  /*11150*/  ULDC.64 UR6, c[0x0][0x5b8] ;  /* 0x00016e0000067ab9 */ /* 0x000fe20000000a00 */
[----:B------:R-:W-:Y:S01]  /*11160*/  BSSY B1, `(.L_x_39) ;  /* 0x0000013000017945 */ /* 0x000fe20003800000 */
[----:B------:R-:W-:Y:S01]  /*11170*/  IMAD.U32 R2, RZ, RZ, UR6 ;  /* 0x00000006ff027e24 */ /* 0x000fe2000f8e00ff */
[----:B------:R-:W-:-:S03]  /*11180*/  UIMAD UR6, UR11, UR6, URZ ;  /* 0x000000060b0672a4 */ /* 0x000fc6000f8e023f */
[----:B------:R-:W-:Y:S01]  /*11190*/  IMAD.WIDE.U32 R32, R2, UR10, R32 ;  /* 0x0000000a02207c25 */ /* 0x000fe2000f8e0020 */
[----:B------:R-:W-:-:S03]  /*111a0*/  UIMAD UR6, UR10, UR7, UR6 ;  /* 0x000000070a0672a4 */ /* 0x000fc6000f8e0206 */
[----:B------:R-:W-:Y:S01]  /*111b0*/  IMAD.MOV.U32 R38, RZ, RZ, R32 ;  /* 0x000000ffff267224 */ /* 0x000fe200078e0020 */
[----:B------:R-:W-:Y:S02]  /*111c0*/  ULDC.64 UR10, c[0x0][0x5a8] ;  /* 0x00016a00000a7ab9 */ /* 0x000fe40000000a00 */
[----:B------:R-:W-:Y:S01]  /*111d0*/  VIADD R39, R33, UR6 ;  /* 0x0000000621277c36 */ /* 0x000fe20008000000 */
[----:B------:R-:W-:Y:S02]  /*111e0*/  ULDC.64 UR6, c[0x0][0x5b0] ;  /* 0x00016c0000067ab9 */ /* 0x000fe40000000a00 */
[----:B------:R-:W-:Y:S02]  /*111f0*/  IMAD R2, R37, UR6, RZ ;  /* 0x0000000625027c24 */ /* 0x000fe4000f8e02ff */
[----:B------:R-:W-:-:S04]  /*11200*/  IMAD.WIDE.U32 R32, R35, UR6, R38 ;  /* 0x0000000623207c25 */ /* 0x000fc8000f8e0026 */
[----:B------:R-:W-:Y:S01]  /*11210*/  IMAD R2, R35, UR7, R2 ;  /* 0x0000000723027c24 */ /* 0x000fe2000f8e0202 */
[----:B------:R-:W-:-:S04]  /*11220*/  IADD3 R32, P0, R32, UR10, RZ ;  /* 0x0000000a20207c10 */ /* 0x000fc8000ff1e0ff */
[--C-:B------:R-:W-:Y:S02]  /*11230*/  IADD3.X R33, R33, UR11, R2.reuse, P0, !PT ;  /* 0x0000000b21217c10 */ /* 0x100fe400087fe402 */
[----:B------:R-:W-:Y:S02]  /*11240*/  ISETP.GE.AND P0, PT, R34, 0x1, PT ;  /* 0x000000012200780c */ /* 0x000fe40003f06270 */
[----:B------:R-:W-:Y:S02]  /*11250*/  PRMT R2, RZ, 0x7610, R2 ;  /* 0x00007610ff027816 */ /* 0x000fe40000000002 */
[----:B------:R-:W-:-:S13]  /*11260*/  ISETP.LT.OR P1, PT, R0, 0x1, !P0 ;  /* 0x000000010000780c */ /* 0x000fda0004721670 */
[----:B------:R-:W-:Y:S05]  /*11270*/  @P1 BRA `(.L_x_40) ;  /* 0x0000000000041947 */ /* 0x000fea0003800000 */
[----:B------:R0:W5:Y:S02]  /*11280*/  LDG.E.U8 R2, desc[UR14][R32.64] ;  /* 0x0000000e20027981 */ /* 0x000164000c1e1100 */
.L_x_40:
[----:B------:R-:W-:Y:S05]  /*11290*/  BSYNC B1 ;  /* 0x0000000000017941 */ /* 0x000fea0003800000 */
.L_x_39:
[----:B-----5:R-:W-:Y:S01]  /*112a0*/  LOP3.LUT R2, R2, 0xff, RZ, 0xc0, !PT ;  /* 0x000000ff02027812 */ /* 0x020fe200078ec0ff */
[----:B------:R-:W-:Y:S03]  /*112b0*/  BSSY B1, `(.L_x_41) ;  /* 0x000000b000017945 */ /* 0x000fe60003800000 */
[----:B------:R-:W-:-:S05]  /*112c0*/  F2FP.F16.E4M3.UNPACK_B R2, R2 ;  /* 0x00000002ff02723e */ /* 0x000fca00020006ff */
[----:B------:R-:W-:-:S05]  /*112d0*/  HADD2.F32 R2, -RZ, R2.H0_H0 ;  /* 0x20000002ff027230 */ /* 0x000fca0000004100 */
[----:B------:R-:W-:-:S04]  /*112e0*/  FMUL R2, R2, UR21 ;  /* 0x0000001502027c20 */ /* 0x000fc80008400000 */
[--C-:B------:R-:W-:Y:S01]  /*112f0*/  FFMA R3, R3, UR20, R2.reuse ;  /* 0x0000001403037c23 */ /* 0x100fe20008000002 */
[----:B------:R-:W-:-:S04]  /*11300*/  PRMT R2, RZ, 0x7610, R2 ;  /* 0x00007610ff027816 */ /* 0x000fc80000000002 */
[----:B------:R-:W-:-:S05]  /*11310*/  F2FP.SATFINITE.E4M3.F32.PACK_AB_MERGE_C R3, RZ, R3, RZ ;  /* 0x00000003ff03723e */ /* 0x000fca00048070ff */
[----:B------:R2:W-:Y:S01]  /*11320*/  @!P1 STG.E.U8 desc[UR14][R24.64], R3 ;  /* 0x0000000318009986 */ /* 0x0005e2000c10110e */
[----:B------:R-:W-:-:S13]  /*11330*/  ISETP.LT.OR P1, PT, R0, 0x2, !P0 ;  /* 0x000000020000780c */ /* 0x000fda0004721670 */
[----:B--2---:R-:W-:Y:S05]  /*11340*/  @P1 BRA `(.L_x_42) ;  /* 0x0000000000041947 */ /* 0x004fea0003800000 */
[----:B------:R2:W5:Y:S02]  /*11350*/  LDG.E.U8 R2, desc[UR14][R32.64+0x1] ;  /* 0x0000010e20027981 */ /* 0x000564000c1e1100 */
.L_x_42:
[----:B------:R-:W-:Y:S05]  /*11360*/  BSYNC B1 ;  /* 0x0000000000017941 */ /* 0x000fea0003800000 */
.L_x_41:
[----:B-----5:R-:W-:Y:S01]  /*11370*/  LOP3.LUT R2, R2, 0xff, RZ, 0xc0, !PT ;  /* 0x000000ff02027812 */ /* 0x020fe200078ec0ff */
[----:B------:R-:W-:Y:S03]  /*11380*/  BSSY B1, `(.L_x_43) ;  /* 0x0000013000017945 */ /* 0x000fe60003800000 */
[----:B------:R-:W-:-:S05]  /*11390*/  F2FP.F16.E4M3.UNPACK_B R2, R2 ;  /* 0x00000002ff02723e */ /* 0x000fca00020006ff */
[----:B------:R-:W-:-:S05]  /*113a0*/  HADD2.F32 R2, -RZ, R2.H0_H0 ;  /* 0x20000002ff027230 */ /* 0x000fca0000004100 */
[----:B------:R-:W-:-:S04]  /*113b0*/  FMUL R2, R2, UR21 ;  /* 0x0000001502027c20 */ /* 0x000fc80008400000 */
[----:B------:R-:W-:-:S05]  /*113c0*/  FFMA R4, R4, UR20, R2 ;  /* 0x0000001404047c23 */ /* 0x000fca0008000002 */
[----:B------:R-:W-:-:S05]  /*113d0*/  F2FP.SATFINITE.E4M3.F32.PACK_AB_MERGE_C R4, RZ, R4, RZ ;  /* 0x00000004ff04723e */ /* 0x000fca00048070ff */
[----:B------:R3:W-:Y:S01]  /*113e0*/  @!P1 STG.E.U8 desc[UR14][R24.64+0x1], R4 ;  /* 0x0000010418009986 */ /* 0x0007e2000c10110e */
[----:B------:R-:W-:-:S05]  /*113f0*/  IADD3 R2, P1, R35, 0x8, RZ ;  /* 0x0000000823027810 */ /* 0x000fca0007f3e0ff */
[----:B------:R-:W-:-:S04]  /*11400*/  IMAD.X R3, RZ, RZ, R37, P1 ;  /* 0x000000ffff037224 */ /* 0x000fc800008e0625 */
[----:B------:R-:W-:-:S04]  /*11410*/  IMAD R3, R3, UR6, RZ ;  /* 0x0000000603037c24 */ /* 0x000fc8000f8e02ff */
[C---:B---3--:R-:W-:Y:S02]  /*11420*/  IMAD R4, R2.reuse, UR7, R3 ;  /* 0x0000000702047c24 */ /* 0x048fe4000f8e0203 */
[----:B------:R-:W-:-:S03]  /*11430*/  IMAD.WIDE.U32 R2, R2, UR6, R38 ;  /* 0x0000000602027c25 */ /* 0x000fc6000f8e0026 */
[----:B------:R-:W-:-:S04]  /*11440*/  IADD3 R2, P1, R2, UR10, RZ ;  /* 0x0000000a02027c10 */ /* 0x000fc8000ff3e0ff */
[--C-:B------:R-:W-:Y:S02]  /*11450*/  IADD3.X R3, R3, UR11, R4.reuse, P1, !PT ;  /* 0x0000000b03037c10 */ /* 0x100fe40008ffe404 */
[----:B------:R-:W-:Y:S02]  /*11460*/  ISETP.GE.AND P1, PT, R34, 0x9, PT ;  /* 0x000000092200780c */ /* 0x000fe40003f26270 */
[----:B------:R-:W-:Y:S02]  /*11470*/  PRMT R4, RZ, 0x7610, R4 ;  /* 0x00007610ff047816 */ /* 0x000fe40000000004 */
[----:B------:R-:W-:-:S13]  /*11480*/  ISETP.LT.OR P2, PT, R0, 0x1, !P1 ;  /* 0x000000010000780c */ /* 0x000fda0004f41670 */
[----:B------:R-:W-:Y:S05]  /*11490*/  @P2 BRA `(.L_x_44) ;  /* 0x0000000000042947 */ /* 0x000fea0003800000 */
[----:B------:R3:W5:Y:S02]  /*114a0*/  LDG.E.U8 R4, desc[UR14][R2.64] ;  /* 0x0000000e02047981 */ /* 0x000764000c1e1100 */
.L_x_44:
[----:B------:R-:W-:Y:S05]  /*114b0*/  BSYNC B1 ;  /* 0x0000000000017941 */ /* 0x000fea0003800000 */
.L_x_43:
        /* <DEDUP_REMOVED lines=10> */
[----:B----4-:R-:W-:Y:S05]  /*11560*/  @P2 BRA `(.L_x_46) ;  /* 0x0000000000042947 */ /* 0x010fea0003800000 */
[----:B------:R4:W5:Y:S02]  /*11570*/  LDG.E.U8 R4, desc[UR14][R2.64+0x1] ;  /* 0x0000010e02047981 */ /* 0x000964000c1e1100 */
.L_x_46:
[----:B------:R-:W-:Y:S05]  /*11580*/  BSYNC B1 ;  /* 0x0000000000017941 */ /* 0x000fea0003800000 */
.L_x_45:
[----:B-----5:R-:W-:Y:S01]  /*11590*/  LOP3.LUT R4, R4, 0xff, RZ, 0xc0, !PT ;  /* 0x000000ff04047812 */ /* 0x020fe200078ec0ff */
[----:B------:R-:W-:Y:S01]  /*115a0*/  BSSY B1, `(.L_x_47) ;  /* 0x000000b000017945 */ /* 0x000fe20003800000 */
[----:B------:R-:W-:Y:S02]  /*115b0*/  ISETP.LT.OR P3, PT, R0, 0x9, !P0 ;  /* 0x000000090000780c */ /* 0x000fe40004761670 */
[----:B------:R-:W-:-:S05]  /*115c0*/  F2FP.F16.E4M3.UNPACK_B R4, R4 ;  /* 0x00000004ff04723e */ /* 0x000fca00020006ff */
[----:B------:R-:W-:-:S05]  /*115d0*/  HADD2.F32 R4, -RZ, R4.H0_H0 ;  /* 0x20000004ff047230 */ /* 0x000fca0000004100 */
[----:B------:R-:W-:-:S04]  /*115e0*/  FMUL R4, R4, UR21 ;  /* 0x0000001504047c20 */ /* 0x000fc80008400000 */
[--C-:B------:R-:W-:Y:S01]  /*115f0*/  FFMA R6, R6, UR20, R4.reuse ;  /* 0x0000001406067c23 */ /* 0x100fe20008000004 */
[----:B------:R-:W-:-:S04]  /*11600*/  PRMT R4, RZ, 0x7610, R4 ;  /* 0x00007610ff047816 */ /* 0x000fc80000000004 */
[----:B------:R-:W-:-:S05]  /*11610*/  F2FP.SATFINITE.E4M3.F32.PACK_AB_MERGE_C R6, RZ, R6, RZ ;  /* 0x00000006ff06723e */ /* 0x000fca00048070ff */
[----:B------:R0:W-:Y:S01]  /*11620*/  @!P2 STG.E.U8 desc[UR14][R26.64+0x1], R6 ;  /* 0x000001061a00a986 */ /* 0x0001e2000c10110e */
[----:B------:R-:W-:Y:S05]  /*11630*/  @P3 BRA `(.L_x_48) ;  /* 0x0000000000043947 */ /* 0x000fea0003800000 */
[----:B------:R0:W5:Y:S02]  /*11640*/  LDG.E.U8 R4, desc[UR14][R32.64+0x8] ;  /* 0x0000080e20047981 */ /* 0x000164000c1e1100 */
.L_x_48:
[----:B------:R-:W-:Y:S05]  /*11650*/  BSYNC B1 ;  /* 0x0000000000017941 */ /* 0x000fea0003800000 */
.L_x_47:
        /* <DEDUP_REMOVED lines=12> */
.L_x_50:
[----:B------:R-:W-:Y:S05]  /*11720*/  BSYNC B1 ;  /* 0x0000000000017941 */ /* 0x000fea0003800000 */
.L_x_49:
        /* <DEDUP_REMOVED lines=12> */
.L_x_52:
[----:B------:R-:W-:Y:S05]  /*117f0*/  BSYNC B1 ;  /* 0x0000000000017941 */ /* 0x000fea0003800000 */
.L_x_51:
        /* <DEDUP_REMOVED lines=12> */
.L_x_54:
[----:B------:R-:W-:Y:S05]  /*118c0*/  BSYNC B1 ;  /* 0x0000000000017941 */ /* 0x000fea0003800000 */
.L_x_53:
        /* <DEDUP_REMOVED lines=12> */
.L_x_56:
[----:B------:R-:W-:Y:S05]  /*11990*/  BSYNC B1 ;  /* 0x0000000000017941 */ /* 0x000fea0003800000 */
.L_x_55:
        /* <DEDUP_REMOVED lines=12> */
.L_x_58:
[----:B------:R-:W-:Y:S05]  /*11a60*/  BSYNC B1 ;  /* 0x0000000000017941 */ /* 0x000fea0003800000 */
.L_x_57:
        /* <DEDUP_REMOVED lines=12> */
.L_x_60:
[----:B------:R-:W-:Y:S05]  /*11b30*/  BSYNC B1 ;  /* 0x0000000000017941 */ /* 0x000fea0003800000 */
.L_x_59:
        /* <DEDUP_REMOVED lines=12> */
.L_x_62:
[----:B------:R-:W-:Y:S05]  /*11c00*/  BSYNC B1 ;  /* 0x0000000000017941 */ /* 0x000fea0003800000 */
.L_x_61:
        /* <DEDUP_REMOVED lines=12> */
.L_x_64:
[----:B------:R-:W-:Y:S05]  /*11cd0*/  BSYNC B1 ;  /* 0x0000000000017941 */ /* 0x000fea0003800000 */
.L_x_63:
        /* <DEDUP_REMOVED lines=12> */
.L_x_66:
[----:B------:R-:W-:Y:S05]  /*11da0*/  BSYNC B1 ;  /* 0x0000000000017941 */ /* 0x000fea0003800000 */
.L_x_65:
        /* <DEDUP_REMOVED lines=12> */
.L_x_68:
[----:B------:R-:W-:Y:S05]  /*11e70*/  BSYNC B1 ;  /* 0x0000000000017941 */ /* 0x000fea0003800000 */
.L_x_67:
        /* <DEDUP_REMOVED lines=12> */
.L_x_70:
[----:B------:R-:W-:Y:S05]  /*11f40*/  BSYNC B1 ;  /* 0x0000000000017941 */ /* 0x000fea0003800000 */
.L_x_69:
        /* <DEDUP_REMOVED lines=12> */
.L_x_72:
[----:B------:R-:W-:Y:S05]  /*12010*/  BSYNC B1 ;  /* 0x0000000000017941 */ /* 0x000fea0003800000 */
.L_x_71:
        /* <DEDUP_REMOVED lines=12> */
.L_x_74:
[----:B------:R-:W-:Y:S05]  /*120e0*/  BSYNC B1 ;  /* 0x0000000000017941 */ /* 0x000fea0003800000 */
.L_x_73:
        /* <DEDUP_REMOVED lines=12> */
.L_x_76:
[----:B------:R-:W-:Y:S05]  /*121b0*/  BSYNC B1 ;  /* 0x0000000000017941 */ /* 0x000fea0003800000 */
.L_x_75:
        /* <DEDUP_REMOVED lines=12> */
.L_x_78:
[----:B------:R-:W-:Y:S05]  /*12280*/  BSYNC B1 ;  /* 0x0000000000017941 */ /* 0x000fea0003800000 */
.L_x_77:
        /* <DEDUP_REMOVED lines=12> */
.L_x_80:
[----:B------:R-:W-:Y:S05]  /*12350*/  BSYNC B1 ;  /* 0x0000000000017941 */ /* 0x000fea0003800000 */
.L_x_79:
        /* <DEDUP_REMOVED lines=12> */
.L_x_82:
[----:B------:R-:W-:Y:S05]  /*12420*/  BSYNC B1 ;  /* 0x0000000000017941 */ /* 0x000fea0003800000 */
.L_x_81:
        /* <DEDUP_REMOVED lines=12> */
.L_x_84:
[----:B------:R-:W-:Y:S05]  /*124f0*/  BSYNC B1 ;  /* 0x0000000000017941 */ /* 0x000fea0003800000 */
.L_x_83:
        /* <DEDUP_REMOVED lines=12> */
.L_x_86:
[----:B------:R-:W-:Y:S05]  /*125c0*/  BSYNC B1 ;  /* 0x0000000000017941 */ /* 0x000fea0003800000 */
.L_x_85:
        /* <DEDUP_REMOVED lines=12> */
.L_x_88:
[----:B------:R-:W-:Y:S05]  /*12690*/  BSYNC B1 ;  /* 0x0000000000017941 */ /* 0x000fea0003800000 */
.L_x_87:
        /* <DEDUP_REMOVED lines=12> */
.L_x_90:
[----:B------:R-:W-:Y:S05]  /*12760*/  BSYNC B1 ;  /* 0x0000000000017941 */ /* 0x000fea0003800000 */
.L_x_89:
        /* <DEDUP_REMOVED lines=12> */
.L_x_92:
[----:B------:R-:W-:Y:S05]  /*12830*/  BSYNC B1 ;  /* 0x0000000000017941 */ /* 0x000fea0003800000 */
.L_x_91:
        /* <DEDUP_REMOVED lines=12> */
.L_x_94:
[----:B------:R-:W-:Y:S05]  /*12900*/  BSYNC B1 ;  /* 0x0000000000017941 */ /* 0x000fea0003800000 */
.L_x_93:
        /* <DEDUP_REMOVED lines=12> */
.L_x_96:
[----:B------:R-:W-:Y:S05]  /*129d0*/  BSYNC B1 ;  /* 0x0000000000017941 */ /* 0x000fea0003800000 */
.L_x_95:
        /* <DEDUP_REMOVED lines=12> */
.L_x_98:
[----:B------:R-:W-:Y:S05]  /*12aa0*/  BSYNC B1 ;  /* 0x0000000000017941 */ /* 0x000fea0003800000 */
.L_x_97:
        /* <DEDUP_REMOVED lines=12> */
.L_x_100:
[----:B------:R-:W-:Y:S05]  /*12b70*/  BSYNC B1 ;  /* 0x0000000000017941 */ /* 0x000fea0003800000 */
.L_x_99:
        /* <DEDUP_REMOVED lines=12> */
.L_x_102:
[----:B------:R-:W-:Y:S05]  /*12c40*/  BSYNC B1 ;  /* 0x0000000000017941 */ /* 0x000fea0003800000 */
.L_x_101:
        /* <DEDUP_REMOVED lines=12> */
.L_x_104:
[----:B------:R-:W-:Y:S05]  /*12d10*/  BSYNC B1 ;  /* 0x0000000000017941 */ /* 0x000fea0003800000 */
.L_x_103:
        /* <DEDUP_REMOVED lines=12> */
.L_x_106:
[----:B------:R-:W-:Y:S05]  /*12de0*/  BSYNC B1 ;  /* 0x0000000000017941 */ /* 0x000fea0003800000 */
.L_x_105:
        /* <DEDUP_REMOVED lines=12> */
.L_x_108:
[----:B------:R-:W-:Y:S05]  /*12eb0*/  BSYNC B1 ;  /* 0x0000000000017941 */ /* 0x000fea0003800000 */
.L_x_107:
        /* <DEDUP_REMOVED lines=12> */
.L_x_110:
[----:B------:R-:W-:Y:S05]  /*12f80*/  BSYNC B1 ;  /* 0x0000000000017941 */ /* 0x000fea0003800000 */
.L_x_109:
        /* <DEDUP_REMOVED lines=12> */
.L_x_112:
[----:B------:R-:W-:Y:S05]  /*13050*/  BSYNC B1 ;  /* 0x0000000000017941 */ /* 0x000fea0003800000 */
.L_x_111:
        /* <DEDUP_REMOVED lines=12> */
.L_x_114:
[----:B------:R-:W-:Y:S05]  /*13120*/  BSYNC B1 ;  /* 0x0000000000017941 */ /* 0x000fea0003800000 */
.L_x_113:
        /* <DEDUP_REMOVED lines=12> */
.L_x_116:
[----:B------:R-:W-:Y:S05]  /*131f0*/  BSYNC B1 ;  /* 0x0000000000017941 */ /* 0x000fea0003800000 */
.L_x_115:
        /* <DEDUP_REMOVED lines=12> */
.L_x_118:
[----:B------:R-:W-:Y:S05]  /*132c0*/  BSYNC B1 ;  /* 0x0000000000017941 */ /* 0x000fea0003800000 */
.L_x_117:
        /* <DEDUP_REMOVED lines=12> */
.L_x_120:
[----:B------:R-:W-:Y:S05]  /*13390*/  BSYNC B1 ;  /* 0x0000000000017941 */ /* 0x000fea0003800000 */
.L_x_119:
        /* <DEDUP_REMOVED lines=12> */
.L_x_122:
[----:B------:R-:W-:Y:S05]  /*13460*/  BSYNC B1 ;  /* 0x0000000000017941 */ /* 0x000fea0003800000 */
.L_x_121:
        /* <DEDUP_REMOVED lines=12> */
.L_x_124:
[----:B------:R-:W-:Y:S05]  /*13530*/  BSYNC B1 ;  /* 0x0000000000017941 */ /* 0x000fea0003800000 */
.L_x_123:
[----:B-----5:R-:W-:Y:S01]  /*13540*/  LOP3.LUT R4, R4, 0xff, RZ, 0xc0, !PT ;  /* 0x000000ff04047812 */ /* 0x020fe200078ec0ff */
[----:B------:R-:W-:Y:S01]  /*13550*/  BSSY B1, `(.L_x_125) ;  /* 0x000000b000017945 */ /* 0x000fe20003800000 */
[----:B------:R-:W-:Y:S02]  /*13560*/  ISETP.LT.OR P2, PT, R0, 0x52, !P1 ;  /* 0x000000520000780c */ /* 0x000fe40004f41670 */
[----:B------:R-:W-:-:S05]  /*13570*/  F2FP.F16.E4M3.UNPACK_B R4, R4 ;  /* 0x00000004ff04723e */ /* 0x000fca00020006ff */
[----:B------:R-:W-:-:S05]  /*13580*/  HADD2.F32 R4, -RZ, R4.H0_H0 ;  /* 0x20000004ff047230 */ /* 0x000fca0000004100 */
[----:B------:R-:W-:-:S04]  /*13590*/  FMUL R4, R4, UR21 ;  /* 0x0000001504047c20 */ /* 0x000fc80008400000 */
[----:B------:R-:W-:-:S05]  /*135a0*/  FFMA R4, R173, UR20, R4 ;  /* 0x00000014ad047c23 */ /* 0x000fca0008000004 */
[----:B------:R-:W-:Y:S02]  /*135b0*/  F2FP.SATFINITE.E4M3.F32.PACK_AB_MERGE_C R5, RZ, R4, RZ ;  /* 0x00000004ff05723e */ /* 0x000fe400048070ff */
[----:B------:R-:W-:-:S03]  /*135c0*/  PRMT R4, RZ, 0x7610, R4 ;  /* 0x00007610ff047816 */ /* 0x000fc60000000004 */
[----:B------:R0:W-:Y:S01]  /*135d0*/  @!P3 STG.E.U8 desc[UR14][R26.64+0x50], R5 ;  /* 0x000050051a00b986 */ /* 0x0001e2000c10110e */
[----:B------:R-:W-:Y:S05]  /*135e0*/  @P2 BRA `(.L_x_126) ;  /* 0x0000000000042947 */ /* 0x000fea0003800000 */
[----:B------:R0:W5:Y:S02]  /*135f0*/  LDG.E.U8 R4, desc[UR14][R2.64+0x51] ;  /* 0x0000510e02047981 */ /* 0x000164000c1e1100 */
.L_x_126:
[----:B------:R-:W-:Y:S05]  /*13600*/  BSYNC B1 ;  /* 0x0000000000017941 */ /* 0x000fea0003800000 */
.L_x_125:
[----:B-----5:R-:W-:Y:S01]  /*13610*/  LOP3.LUT R4, R4, 0xff, RZ, 0xc0, !PT ;  /* 0x000000ff04047812 */ /* 0x020fe200078ec0ff */
[----:B------:R-:W-:Y:S01]  /*13620*/  BSSY B1, `(.L_x_127) ;  /* 0x000000b000017945 */ /* 0x000fe20003800000 */
[----:B------:R-:W-:Y:S02]  /*13630*/  ISETP.LT.OR P3, PT, R0, 0x59, !P0 ;  /* 0x000000590000780c */ /* 0x000fe40004761670 */
[----:B------:R-:W-:-:S05]  /*13640*/  F2FP.F16.E4M3.UNPACK_B R4, R4 ;  /* 0x00000004ff04723e */ /* 0x000fca00020006ff */
[----:B------:R-:W-:-:S05]  /*13650*/  HADD2.F32 R4, -RZ, R4.H0_H0 ;  /* 0x20000004ff047230 */ /* 0x000fca0000004100 */
[----:B------:R-:W-:-:S04]  /*13660*/  FMUL R4, R4, UR21 ;  /* 0x0000001504047c20 */ /* 0x000fc80008400000 */
[----:B------:R-:W-:-:S05]  /*13670*/  FFMA R4, R174, UR20, R4 ;  /* 0x00000014ae047c23 */ /* 0x000fca0008000004 */
[----:B0-----:R-:W-:Y:S02]  /*13680*/  F2FP.SATFINITE.E4M3.F32.PACK_AB_MERGE_C R5, RZ, R4, RZ ;  /* 0x00000004ff05723e */ /* 0x001fe400048070ff */
[----:B------:R-:W-:-:S03]  /*13690*/  PRMT R4, RZ, 0x7610, R4 ;  /* 0x00007610ff047816 */ /* 0x000fc60000000004 */
[----:B------:R0:W-:Y:S01]  /*136a0*/  @!P2 STG.E.U8 desc[UR14][R26.64+0x51], R5 ;  /* 0x000051051a00a986 */ /* 0x0001e2000c10110e */
[----:B------:R-:W-:Y:S05]  /*136b0*/  @P3 BRA `(.L_x_128) ;  /* 0x0000000000043947 */ /* 0x000fea0003800000 */
[----:B------:R0:W5:Y:S02]  /*136c0*/  LDG.E.U8 R4, desc[UR14][R32.64+0x58] ;  /* 0x0000580e20047981 */ /* 0x000164000c1e1100 */
.L_x_128:
[----:B------:R-:W-:Y:S05]  /*136d0*/  BSYNC B1 ;  /* 0x0000000000017941 */ /* 0x000fea0003800000 */
.L_x_127:
        /* <DEDUP_REMOVED lines=12> */
.L_x_130:
[----:B------:R-:W-:Y:S05]  /*137a0*/  BSYNC B1 ;  /* 0x0000000000017941 */ /* 0x000fea0003800000 */
.L_x_129:
[----:B-----5:R-:W-:Y:S01]  /*137b0*/  LOP3.LUT R4, R4, 0xff, RZ, 0xc0, !PT ;  /* 0x000000ff04047812 */ /* 0x020fe200078ec0ff */
[----:B------:R-:W-:Y:S01]  /*137c0*/  BSSY B1, `(.L_x_131) ;  /* 0x000000b000017945 */ /* 0x000fe20003800000 */
[----:B------:R-:W-:Y:S02]  /*137d0*/  ISETP.LT.OR P3, PT, R0, 0x59, !P1 ;  /* 0x000000590000780c */ /* 0x000fe40004f61670 */
[----:B------:R-:W-:-:S05]  /*137e0*/  F2FP.F16.E4M3.UNPACK_B R4, R4 ;  /* 0x00000004ff04723e */ /* 0x000fca00020006ff */
[----:B------:R-:W-:-:S05]  /*137f0*/  HADD2.F32 R4, -RZ, R4.H0_H0 ;  /* 0x20000004ff047230 */ /* 0x000fca0000004100 */
[----:B0-----:R-:W-:Y:S01]  /*13800*/  FMUL R5, R4, UR21 ;  /* 0x0000001504057c20 */ /* 0x001fe20008400000 */
[----:B------:R-:W-:-:S03]  /*13810*/  PRMT R4, RZ, 0x7610, R4 ;  /* 0x00007610ff047816 */ /* 0x000fc60000000004 */
[----:B------:R-:W-:-:S05]  /*13820*/  FFMA R5, R176, UR20, R5 ;  /* 0x00000014b0057c23 */ /* 0x000fca0008000005 */
[----:B------:R-:W-:-:S05]  /*13830*/  F2FP.SATFINITE.E4M3.F32.PACK_AB_MERGE_C R5, RZ, R5, RZ ;  /* 0x00000005ff05723e */ /* 0x000fca00048070ff */
[----:B------:R0:W-:Y:S01]  /*13840*/  @!P2 STG.E.U8 desc[UR14][R24.64+0x59], R5 ;  /* 0x000059051800a986 */ /* 0x0001e2000c10110e */
[----:B------:R-:W-:Y:S05]  /*13850*/  @P3 BRA `(.L_x_132) ;  /* 0x0000000000043947 */ /* 0x000fea0003800000 */
[----:B------:R0:W5:Y:S02]  /*13860*/  LDG.E.U8 R4, desc[UR14][R2.64+0x58] ;  /* 0x0000580e02047981 */ /* 0x000164000c1e1100 */
.L_x_132:
[----:B------:R-:W-:Y:S05]  /*13870*/  BSYNC B1 ;  /* 0x0000000000017941 */ /* 0x000fea0003800000 */
.L_x_131:
        /* <DEDUP_REMOVED lines=12> */
.L_x_134:
[----:B------:R-:W-:Y:S05]  /*13940*/  BSYNC B1 ;  /* 0x0000000000017941 */ /* 0x000fea0003800000 */
.L_x_133:
        /* <DEDUP_REMOVED lines=12> */
.L_x_136:
[----:B------:R-:W-:Y:S05]  /*13a10*/  BSYNC B1 ;  /* 0x0000000000017941 */ /* 0x000fea0003800000 */
.L_x_135:
        /* <DEDUP_REMOVED lines=12> */
.L_x_138:
[----:B------:R-:W-:Y:S05]  /*13ae0*/  BSYNC B1 ;  /* 0x0000000000017941 */ /* 0x000fea0003800000 */
.L_x_137:
        /* <DEDUP_REMOVED lines=12> */
.L_x_140:
[----:B------:R-:W-:Y:S05]  /*13bb0*/  BSYNC B1 ;  /* 0x0000000000017941 */ /* 0x000fea0003800000 */
.L_x_139:
        /* <DEDUP_REMOVED lines=12> */
.L_x_142:
[----:B------:R-:W-:Y:S05]  /*13c80*/  BSYNC B1 ;  /* 0x0000000000017941 */ /* 0x000fea0003800000 */
.L_x_141:
        /* <DEDUP_REMOVED lines=12> */
.L_x_144:
[----:B------:R-:W-:Y:S05]  /*13d50*/  BSYNC B1 ;  /* 0x0000000000017941 */ /* 0x000fea0003800000 */
.L_x_143:
        /* <DEDUP_REMOVED lines=12> */
.L_x_146:
[----:B------:R-:W-:Y:S05]  /*13e20*/  BSYNC B1 ;  /* 0x0000000000017941 */ /* 0x000fea0003800000 */
.L_x_145:
        /* <DEDUP_REMOVED lines=12> */
.L_x_148:
[----:B------:R-:W-:Y:S05]  /*13ef0*/  BSYNC B1 ;  /* 0x0000000000017941 */ /* 0x000fea0003800000 */
.L_x_147:
        /* <DEDUP_REMOVED lines=12> */
.L_x_150:
[----:B------:R-:W-:Y:S05]  /*13fc0*/  BSYNC B1 ;  /* 0x0000000000017941 */ /* 0x000fea0003800000 */
.L_x_149:
        /* <DEDUP_REMOVED lines=12> */
.L_x_152:
[----:B------:R-:W-:Y:S05]  /*14090*/  BSYNC B1 ;  /* 0x0000000000017941 */ /* 0x000fea0003800000 */
.L_x_151:
        /* <DEDUP_REMOVED lines=12> */
.L_x_154:
[----:B------:R-:W-:Y:S05]  /*14160*/  BSYNC B1 ;  /* 0x0000000000017941 */ /* 0x000fea0003800000 */
.L_x_153:
        /* <DEDUP_REMOVED lines=12> */
.L_x_156:
[----:B------:R-:W-:Y:S05]  /*14230*/  BSYNC B1 ;  /* 0x0000000000017941 */ /* 0x000fea0003800000 */
.L_x_155:
        /* <DEDUP_REMOVED lines=12> */
.L_x_158:
[----:B------:R-:W-:Y:S05]  /*14300*/  BSYNC B1 ;  /* 0x0000000000017941 */ /* 0x000fea0003800000 */
.L_x_157:
        /* <DEDUP_REMOVED lines=12> */
.L_x_160:
[----:B------:R-:W-:Y:S05]  /*143d0*/  BSYNC B1 ;  /* 0x0000000000017941 */ /* 0x000fea0003800000 */
.L_x_159:
        /* <DEDUP_REMOVED lines=12> */
.L_x_162:
[----:B------:R-:W-:Y:S05]  /*144a0*/  BSYNC B1 ;  /* 0x0000000000017941 */ /* 0x000fea0003800000 */
.L_x_161:
        /* <DEDUP_REMOVED lines=12> */
.L_x_164:
[----:B------:R-:W-:Y:S05]  /*14570*/  BSYNC B1 ;  /* 0x0000000000017941 */ /* 0x000fea0003800000 */
.L_x_163:
        /* <DEDUP_REMOVED lines=12> */
.L_x_166:
[----:B------:R-:W-:Y:S05]  /*14640*/  BSYNC B1 ;  /* 0x0000000000017941 */ /* 0x000fea0003800000 */
.L_x_165:
        /* <DEDUP_REMOVED lines=12> */
.L_x_168:
[----:B------:R-:W-:Y:S05]  /*14710*/  BSYNC B1 ;  /* 0x0000000000017941 */ /* 0x000fea0003800000 */
.L_x_167:
        /* <DEDUP_REMOVED lines=12> */
.L_x_170:
[----:B------:R-:W-:Y:S05]  /*147e0*/  BSYNC B1 ;  /* 0x0000000000017941 */ /* 0x000fea0003800000 */
.L_x_169:
        /* <DEDUP_REMOVED lines=12> */
.L_x_172:
[----:B------:R-:W-:Y:S05]  /*148b0*/  BSYNC B1 ;  /* 0x0000000000017941 */ /* 0x000fea0003800000 */
.L_x_171:
        /* <DEDUP_REMOVED lines=12> */
.L_x_174:
[----:B------:R-:W-:Y:S05]  /*14980*/  BSYNC B1 ;  /* 0x0000000000017941 */ /* 0x000fea0003800000 */
.L_x_173:
        /* <DEDUP_REMOVED lines=12> */
.L_x_176:
[----:B------:R-:W-:Y:S05]  /*14a50*/  BSYNC B1 ;  /* 0x0000000000017941 */ /* 0x000fea0003800000 */
.L_x_175:
        /* <DEDUP_REMOVED lines=12> */
.L_x_178:
[----:B------:R-:W-:Y:S05]  /*14b20*/  BSYNC B1 ;  /* 0x0000000000017941 */ /* 0x000fea0003800000 */
.L_x_177:
        /* <DEDUP_REMOVED lines=12> */
.L_x_180:
[----:B------:R-:W-:Y:S05]  /*14bf0*/  BSYNC B1 ;  /* 0x0000000000017941 */ /* 0x000fea0003800000 */
.L_x_179:
        /* <DEDUP_REMOVED lines=12> */
.L_x_182:
[----:B------:R-:W-:Y:S05]  /*14cc0*/  BSYNC B1 ;  /* 0x0000000000017941 */ /* 0x000fea0003800000 */
.L_x_181:
        /* <DEDUP_REMOVED lines=12> */
.L_x_184:
[----:B------:R-:W-:Y:S05]  /*14d90*/  BSYNC B1 ;  /* 0x0000000000017941 */ /* 0x000fea0003800000 */
.L_x_183:
        /* <DEDUP_REMOVED lines=12> */
.L_x_186:
[----:B------:R-:W-:Y:S05]  /*14e60*/  BSYNC B1 ;  /* 0x0000000000017941 */ /* 0x000fea0003800000 */
.L_x_185:
        /* <DEDUP_REMOVED lines=12> */
.L_x_188:
[----:B------:R-:W-:Y:S05]  /*14f30*/  BSYNC B1 ;  /* 0x0000000000017941 */ /* 0x000fea0003800000 */
.L_x_187:
        /* <DEDUP_REMOVED lines=12> */
.L_x_190:
[----:B------:R-:W-:Y:S05]  /*15000*/  BSYNC B1 ;  /* 0x0000000000017941 */ /* 0x000fea0003800000 */
.L_x_189:
        /* <DEDUP_REMOVED lines=12> */
.L_x_192:
[----:B------:R-:W-:Y:S05]  /*150d0*/  BSYNC B1 ;  /* 0x0000000000017941 */ /* 0x000fea0003800000 */
.L_x_191:
        /* <DEDUP_REMOVED lines=12> */
.L_x_194:
[----:B------:R-:W-:Y:S05]  /*151a0*/  BSYNC B1 ;  /* 0x0000000000017941 */ /* 0x000fea0003800000 */
.L_x_193:
        /* <DEDUP_REMOVED lines=12> */
.L_x_196:
[----:B------:R-:W-:Y:S05]  /*15270*/  BSYNC B1 ;  /* 0x0000000000017941 */ /* 0x000fea0003800000 */
.L_x_195:
        /* <DEDUP_REMOVED lines=12> */
.L_x_198:
[----:B------:R-:W-:Y:S05]  /*15340*/  BSYNC B1 ;  /* 0x0000000000017941 */ /* 0x000fea0003800000 */
.L_x_197:
        /* <DEDUP_REMOVED lines=12> */
.L_x_200:
[----:B------:R-:W-:Y:S05]  /*15410*/  BSYNC B1 ;  /* 0x0000000000017941 */ /* 0x000fea0003800000 */
.L_x_199:
        /* <DEDUP_REMOVED lines=12> */
.L_x_202:
[----:B------:R-:W-:Y:S05]  /*154e0*/  BSYNC B1 ;  /* 0x0000000000017941 */ /* 0x000fea0003800000 */
.L_x_201:
        /* <DEDUP_REMOVED lines=12> */
.L_x_204:
[----:B------:R-:W-:Y:S05]  /*155b0*/  BSYNC B1 ;  /* 0x0000000000017941 */ /* 0x000fea0003800000 */
.L_x_203:
        /* <DEDUP_REMOVED lines=12> */
.L_x_206:
[----:B------:R-:W-:Y:S05]  /*15680*/  BSYNC B1 ;  /* 0x0000000000017941 */ /* 0x000fea0003800000 */
.L_x_205:
        /* <DEDUP_REMOVED lines=12> */
.L_x_208:
[----:B------:R-:W-:Y:S05]  /*15750*/  BSYNC B1 ;  /* 0x0000000000017941 */ /* 0x000fea0003800000 */
.L_x_207:
        /* <DEDUP_REMOVED lines=12> */
.L_x_210:
[----:B------:R-:W-:Y:S05]  /*15820*/  BSYNC B1 ;  /* 0x0000000000017941 */ /* 0x000fea0003800000 */
.L_x_209:
        /* <DEDUP_REMOVED lines=12> */
.L_x_212:
[----:B------:R-:W-:Y:S05]  /*158f0*/  BSYNC B1 ;  /* 0x0000000000017941 */ /* 0x000fea0003800000 */
.L_x_211:
        /* <DEDUP_REMOVED lines=12> */
.L_x_214:
[----:B------:R-:W-:Y:S05]  /*159c0*/  BSYNC B1 ;  /* 0x0000000000017941 */ /* 0x000fea0003800000 */
.L_x_213:
        /* <DEDUP_REMOVED lines=12> */
.L_x_216:
[----:B------:R-:W-:Y:S05]  /*15a90*/  BSYNC B1 ;  /* 0x0000000000017941 */ /* 0x000fea0003800000 */
.L_x_215:
        /* <DEDUP_REMOVED lines=12> */
.L_x_218:
[----:B------:R-:W-:Y:S05]  /*15b60*/  BSYNC B1 ;  /* 0x0000000000017941 */ /* 0x000fea0003800000 */
.L_x_217:
        /* <DEDUP_REMOVED lines=12> */
.L_x_220:
[----:B------:R-:W-:Y:S05]  /*15c30*/  BSYNC B1 ;  /* 0x0000000000017941 */ /* 0x000fea0003800000 */
.L_x_219:
        /* <DEDUP_REMOVED lines=12> */
.L_x_222:
[----:B------:R-:W-:Y:S05]  /*15d00*/  BSYNC B1 ;  /* 0x0000000000017941 */ /* 0x000fea0003800000 */
.L_x_221:
        /* <DEDUP_REMOVED lines=12> */
.L_x_224:
[----:B------:R-:W-:Y:S05]  /*15dd0*/  BSYNC B1 ;  /* 0x0000000000017941 */ /* 0x000fea0003800000 */
.L_x_223:
        /* <DEDUP_REMOVED lines=12> */
.L_x_226:
[----:B------:R-:W-:Y:S05]  /*15ea0*/  BSYNC B1 ;  /* 0x0000000000017941 */ /* 0x000fea0003800000 */
.L_x_225:
        /* <DEDUP_REMOVED lines=12> */
.L_x_228:
[----:B------:R-:W-:Y:S05]  /*15f70*/  BSYNC B1 ;  /* 0x0000000000017941 */ /* 0x000fea0003800000 */
.L_x_227:
        /* <DEDUP_REMOVED lines=12> */
.L_x_230:
[----:B------:R-:W-:Y:S05]  /*16040*/  BSYNC B1 ;  /* 0x0000000000017941 */ /* 0x000fea0003800000 */
.L_x_229:
        /* <DEDUP_REMOVED lines=12> */
.L_x_232:
[----:B------:R-:W-:Y:S05]  /*16110*/  BSYNC B1 ;  /* 0x0000000000017941 */ /* 0x000fea0003800000 */
.L_x_231:
        /* <DEDUP_REMOVED lines=12> */
.L_x_234:
[----:B------:R-:W-:Y:S05]  /*161e0*/  BSYNC B1 ;  /* 0x0000000000017941 */ /* 0x000fea0003800000 */
.L_x_233:
        /* <DEDUP_REMOVED lines=12> */
.L_x_236:
[----:B------:R-:W-:Y:S05]  /*162b0*/  BSYNC B1 ;  /* 0x0000000000017941 */ /* 0x000fea0003800000 */
.L_x_235:
        /* <DEDUP_REMOVED lines=12> */
.L_x_238:
[----:B------:R-:W-:Y:S05]  /*16380*/  BSYNC B1 ;  /* 0x0000000000017941 */ /* 0x000fea0003800000 */
.L_x_237:
        /* <DEDUP_REMOVED lines=12> */
.L_x_240:
[----:B------:R-:W-:Y:S05]  /*16450*/  BSYNC B1 ;  /* 0x0000000000017941 */ /* 0x000fea0003800000 */
.L_x_239:
        /* <DEDUP_REMOVED lines=12> */
.L_x_242:
[----:B------:R-:W-:Y:S05]  /*16520*/  BSYNC B1 ;  /* 0x0000000000017941 */ /* 0x000fea0003800000 */
.L_x_241:
        /* <DEDUP_REMOVED lines=12> */
.L_x_244:
[----:B------:R-:W-:Y:S05]  /*165f0*/  BSYNC B1 ;  /* 0x0000000000017941 */ /* 0x000fea0003800000 */
.L_x_243:
        /* <DEDUP_REMOVED lines=12> */
.L_x_246:
[----:B------:R-:W-:Y:S05]  /*166c0*/  BSYNC B1 ;  /* 0x0000000000017941 */ /* 0x000fea0003800000 */
.L_x_245:
        /* <DEDUP_REMOVED lines=12> */
.L_x_248:
[----:B------:R-:W-:Y:S05]  /*16790*/  BSYNC B1 ;  /* 0x0000000000017941 */ /* 0x000fea0003800000 */
.L_x_247:
        /* <DEDUP_REMOVED lines=12> */
.L_x_250:
[----:B------:R-:W-:Y:S05]  /*16860*/  BSYNC B1 ;  /* 0x0000000000017941 */ /* 0x000fea0003800000 */
.L_x_249:
        /* <DEDUP_REMOVED lines=12> */
.L_x_252:
[----:B------:R-:W-:Y:S05]  /*16930*/  BSYNC B1 ;  /* 0x0000000000017941 */ /* 0x000fea0003800000 */
.L_x_251:
        /* <DEDUP_REMOVED lines=12> */
.L_x_254:
[----:B------:R-:W-:Y:S05]  /*16a00*/  BSYNC B1 ;  /* 0x0000000000017941 */ /* 0x000fea0003800000 */
.L_x_253:
[----:B0-----:R-:W2:Y:S01]  /*16a10*/  LDL.LU R5, [R1+0x200] ;  /* 0x0002000001057983 */ /* 0x001ea20000300800 */
[----:B-----5:R-:W-:Y:S01]  /*16a20*/  LOP3.LUT R4, R4, 0xff, RZ, 0xc0, !PT ;  /* 0x000000ff04047812 */ /* 0x020fe200078ec0ff */
[----:B------:R-:W-:Y:S01]  /*16a30*/  BSSY B1, `(.L_x_255) ;  /* 0x000000b000017945 */ /* 0x000fe20003800000 */
[----:B------:R-:W-:Y:S02]  /*16a40*/  ISETP.LT.OR P3, PT, R0, 0xd9, !P0 ;  /* 0x000000d90000780c */ /* 0x000fe40004761670 */
[----:B------:R-:W-:-:S05]  /*16a50*/  F2FP.F16.E4M3.UNPACK_B R4, R4 ;  /* 0x00000004ff04723e */ /* 0x000fca00020006ff */
[----:B------:R-:W-:-:S05]  /*16a60*/  HADD2.F32 R4, -RZ, R4.H0_H0 ;  /* 0x20000004ff047230 */ /* 0x000fca0000004100 */
[----:B------:R-:W-:-:S04]  /*16a70*/  FMUL R4, R4, UR21 ;  /* 0x0000001504047c20 */ /* 0x000fc80008400000 */
[----:B--2---:R-:W-:-:S05]  /*16a80*/  FFMA R4, R5, UR20, R4 ;  /* 0x0000001405047c23 */ /* 0x004fca0008000004 */
[----:B------:R-:W-:Y:S02]  /*16a90*/  F2FP.SATFINITE.E4M3.F32.PACK_AB_MERGE_C R5, RZ, R4, RZ ;  /* 0x00000004ff05723e */ /* 0x000fe400048070ff */
[----:B------:R-:W-:-:S03]  /*16aa0*/  PRMT R4, RZ, 0x7610, R4 ;  /* 0x00007610ff047816 */ /* 0x000fc60000000004 */
[----:B------:R0:W-:Y:S01]  /*16ab0*/  @!P2 STG.E.U8 desc[UR14][R26.64+0xd1], R5 ;  /* 0x0000d1051a00a986 */ /* 0x0001e2000c10110e */
[----:B------:R-:W-:Y:S05]  /*16ac0*/  @P3 BRA `(.L_x_256) ;  /* 0x0000000000043947 */ /* 0x000fea0003800000 */
[----:B------:R2:W5:Y:S02]  /*16ad0*/  LDG.E.U8 R4, desc[UR14][R32.64+0xd8] ;  /* 0x0000d80e20047981 */ /* 0x000564000c1e1100 */
.L_x_256:
[----:B------:R-:W-:Y:S05]  /*16ae0*/  BSYNC B1 ;  /* 0x0000000000017941 */ /* 0x000fea0003800000 */
.L_x_255:
[----:B0-----:R-:W3:Y:S01]  /*16af0*/  LDL.LU R5, [R1+0x204] ;  /* 0x0002040001057983 */ /* 0x001ee20000300800 */
[----:B-----5:R-:W-:Y:S01]  /*16b00*/  LOP3.LUT R4, R4, 0xff, RZ, 0xc0, !PT ;  /* 0x000000ff04047812 */ /* 0x020fe200078ec0ff */
[----:B------:R-:W-:Y:S01]  /*16b10*/  BSSY B1, `(.L_x_257) ;  /* 0x000000b000017945 */ /* 0x000fe20003800000 */
[----:B------:R-:W-:Y:S02]  /*16b20*/  ISETP.LT.OR P2, PT, R0, 0xda, !P0 ;  /* 0x000000da0000780c */ /* 0x000fe40004741670 */
[----:B------:R-:W-:-:S05]  /*16b30*/  F2FP.F16.E4M3.UNPACK_B R4, R4 ;  /* 0x00000004ff04723e */ /* 0x000fca00020006ff */
[----:B------:R-:W-:-:S05]  /*16b40*/  HADD2.F32 R4, -RZ, R4.H0_H0 ;  /* 0x20000004ff047230 */ /* 0x000fca0000004100 */
[----:B------:R-:W-:-:S04]  /*16b50*/  FMUL R4, R4, UR21 ;  /* 0x0000001504047c20 */ /* 0x000fc80008400000 */
[----:B---3--:R-:W-:-:S05]  /*16b60*/  FFMA R4, R5, UR20, R4 ;  /* 0x0000001405047c23 */ /* 0x008fca0008000004 */
[----:B------:R-:W-:Y:S02]  /*16b70*/  F2FP.SATFINITE.E4M3.F32.PACK_AB_MERGE_C R5, RZ, R4, RZ ;  /* 0x00000004ff05723e */ /* 0x000fe400048070ff */
[----:B------:R-:W-:-:S03]  /*16b80*/  PRMT R4, RZ, 0x7610, R4 ;  /* 0x00007610ff047816 */ /* 0x000fc60000000004 */
[----:B------:R0:W-:Y:S01]  /*16b90*/  @!P3 STG.E.U8 desc[UR14][R24.64+0xd8], R5 ;  /* 0x0000d8051800b986 */ /* 0x0001e2000c10110e */
[----:B------:R-:W-:Y:S05]  /*16ba0*/  @P2 BRA `(.L_x_258) ;  /* 0x0000000000042947 */ /* 0x000fea0003800000 */
[----:B------:R3:W5:Y:S02]  /*16bb0*/  LDG.E.U8 R4, desc[UR14][R32.64+0xd9] ;  /* 0x0000d90e20047981 */ /* 0x000764000c1e1100 */
.L_x_258:
[----:B------:R-:W-:Y:S05]  /*16bc0*/  BSYNC B1 ;  /* 0x0000000000017941 */ /* 0x000fea0003800000 */
.L_x_257:
        /* <DEDUP_REMOVED lines=13> */
.L_x_260:
[----:B------:R-:W-:Y:S05]  /*16ca0*/  BSYNC B1 ;  /* 0x0000000000017941 */ /* 0x000fea0003800000 */
.L_x_259:
        /* <DEDUP_REMOVED lines=13> */
.L_x_262:
[----:B------:R-:W-:Y:S05]  /*16d80*/  BSYNC B1 ;  /* 0x0000000000017941 */ /* 0x000fea0003800000 */
.L_x_261:
        /* <DEDUP_REMOVED lines=13> */
.L_x_264:
[----:B------:R-:W-:Y:S05]  /*16e60*/  BSYNC B1 ;  /* 0x0000000000017941 */ /* 0x000fea0003800000 */
.L_x_263:
        /* <DEDUP_REMOVED lines=13> */
.L_x_266:
[----:B------:R-:W-:Y:S05]  /*16f40*/  BSYNC B1 ;  /* 0x0000000000017941 */ /* 0x000fea0003800000 */
.L_x_265:
        /* <DEDUP_REMOVED lines=13> */
.L_x_268:
[----:B------:R-:W-:Y:S05]  /*17020*/  BSYNC B1 ;  /* 0x0000000000017941 */ /* 0x000fea0003800000 */
.L_x_267:
        /* <DEDUP_REMOVED lines=13> */
.L_x_270:
[----:B------:R-:W-:Y:S05]  /*17100*/  BSYNC B1 ;  /* 0x0000000000017941 */ /* 0x000fea0003800000 */
.L_x_269:
        /* <DEDUP_REMOVED lines=13> */
.L_x_272:
[----:B------:R-:W-:Y:S05]  /*171e0*/  BSYNC B1 ;  /* 0x0000000000017941 */ /* 0x000fea0003800000 */
.L_x_271:
        /* <DEDUP_REMOVED lines=13> */
.L_x_274:
[----:B------:R-:W-:Y:S05]  /*172c0*/  BSYNC B1 ;  /* 0x0000000000017941 */ /* 0x000fea0003800000 */
.L_x_273:
        /* <DEDUP_REMOVED lines=13> */
.L_x_276:
[----:B------:R-:W-:Y:S05]  /*173a0*/  BSYNC B1 ;  /* 0x0000000000017941 */ /* 0x000fea0003800000 */
.L_x_275:
        /* <DEDUP_REMOVED lines=13> */
.L_x_278:
[----:B------:R-:W-:Y:S05]  /*17480*/  BSYNC B1 ;  /* 0x0000000000017941 */ /* 0x000fea0003800000 */
.L_x_277:
        /* <DEDUP_REMOVED lines=13> */
.L_x_280:
[----:B------:R-:W-:Y:S05]  /*17560*/  BSYNC B1 ;  /* 0x0000000000017941 */ /* 0x000fea0003800000 */
.L_x_279:
        /* <DEDUP_REMOVED lines=13> */
.L_x_282:
[----:B------:R-:W-:Y:S05]  /*17640*/  BSYNC B1 ;  /* 0x0000000000017941 */ /* 0x000fea0003800000 */
.L_x_281:
        /* <DEDUP_REMOVED lines=13> */
.L_x_284:
[----:B------:R-:W-:Y:S05]  /*17720*/  BSYNC B1 ;  /* 0x0000000000017941 */ /* 0x000fea0003800000 */
.L_x_283:
        /* <DEDUP_REMOVED lines=13> */
.L_x_286:
[----:B------:R-:W-:Y:S05]  /*17800*/  BSYNC B1 ;  /* 0x0000000000017941 */ /* 0x000fea0003800000 */
.L_x_285:
        /* <DEDUP_REMOVED lines=13> */
.L_x_288:
[----:B------:R-:W-:Y:S05]  /*178e0*/  BSYNC B1 ;  /* 0x0000000000017941 */ /* 0x000fea0003800000 */
.L_x_287:
        /* <DEDUP_REMOVED lines=13> */
.L_x_290:
[----:B------:R-:W-:Y:S05]  /*179c0*/  BSYNC B1 ;  /* 0x0000000000017941 */ /* 0x000fea0003800000 */
.L_x_289:
        /* <DEDUP_REMOVED lines=13> */
.L_x_292:
[----:B------:R-:W-:Y:S05]  /*17aa0*/  BSYNC B1 ;  /* 0x0000000000017941 */ /* 0x000fea0003800000 */
.L_x_291:
        /* <DEDUP_REMOVED lines=13> */
.L_x_294:
[----:B------:R-:W-:Y:S05]  /*17b80*/  BSYNC B1 ;  /* 0x0000000000017941 */ /* 0x000fea0003800000 */
.L_x_293:
[----:B------:R-:W2:Y:S01]  /*17b90*/  LDL.LU R7, [R1+0x250] ;  /* 0x0002500001077983 */ /* 0x000ea20000300800 */
[----:B-----5:R-:W-:Y:S01]  /*17ba0*/  LOP3.LUT R4, R4, 0xff, RZ, 0xc0, !PT ;  /* 0x000000ff04047812 */ /* 0x020fe200078ec0ff */
[----:B------:R-:W-:Y:S01]  /*17bb0*/  BSSY B1, `(.L_x_295) ;  /* 0x0000013000017945 */ /* 0x000fe20003800000 */
[----:B0-----:R-:W-:Y:S02]  /*17bc0*/  IADD3 R5, P0, R35, 0x80, RZ ;  /* 0x0000008023057810 */ /* 0x001fe40007f1e0ff */
[----:B------:R-:W-:-:S03]  /*17bd0*/  F2FP.F16.E4M3.UNPACK_B R4, R4 ;  /* 0x00000004ff04723e */ /* 0x000fc600020006ff */
[----:B--234-:R-:W-:Y:S01]  /*17be0*/  IMAD.X R2, RZ, RZ, R37, P0 ;  /* 0x000000ffff027224 */ /* 0x01cfe200000e0625 */
[----:B------:R-:W-:Y:S01]  /*17bf0*/  ISETP.GE.AND P0, PT, R34, 0x81, PT ;  /* 0x000000812200780c */ /* 0x000fe20003f06270 */
[----:B------:R-:W-:Y:S02]  /*17c00*/  HADD2.F32 R4, -RZ, R4.H0_H0 ;  /* 0x20000004ff047230 */ /* 0x000fe40000004100 */
[----:B------:R-:W-:Y:S01]  /*17c10*/  IMAD R6, R2, UR6, RZ ;  /* 0x0000000602067c24 */ /* 0x000fe2000f8e02ff */
[----:B------:R-:W-:Y:S01]  /*17c20*/  ISETP.LT.OR P3, PT, R0, 0x1, !P0 ;  /* 0x000000010000780c */ /* 0x000fe20004761670 */
[----:B------:R-:W-:-:S04]  /*17c30*/  IMAD.WIDE.U32 R2, R5, UR6, R38 ;  /* 0x0000000605027c25 */ /* 0x000fc8000f8e0026 */
[----:B------:R-:W-:Y:S01]  /*17c40*/  FMUL R4, R4, UR21 ;  /* 0x0000001504047c20 */ /* 0x000fe20008400000 */
[----:B------:R-:W-:Y:S01]  /*17c50*/  IMAD R5, R5, UR7, R6 ;  /* 0x0000000705057c24 */ /* 0x000fe2000f8e0206 */
[----:B------:R-:W-:-:S04]  /*17c60*/  IADD3 R2, P2, R2, UR10, RZ ;  /* 0x0000000a02027c10 */ /* 0x000fc8000ff5e0ff */
[----:B------:R-:W-:Y:S01]  /*17c70*/  IADD3.X R3, R3, UR11, R5, P2, !PT ;  /* 0x0000000b03037c10 */ /* 0x000fe200097fe405 */
[----:B------:R-:W-:-:S05]  /*17c80*/  FFMA R4, R7, UR20, R4 ;  /* 0x0000001407047c23 */ /* 0x000fca0008000004 */
[----:B------:R-:W-:Y:S02]  /*17c90*/  F2FP.SATFINITE.E4M3.F32.PACK_AB_MERGE_C R7, RZ, R4, RZ ;  /* 0x00000004ff07723e */ /* 0x000fe400048070ff */
[----:B------:R-:W-:-:S03]  /*17ca0*/  PRMT R4, RZ, 0x7610, R4 ;  /* 0x00007610ff047816 */ /* 0x000fc60000000004 */
[----:B------:R0:W-:Y:S01]  /*17cb0*/  @!P1 STG.E.U8 desc[UR14][R26.64+0xf9], R7 ;  /* 0x0000f9071a009986 */ /* 0x0001e2000c10110e */
[----:B------:R-:W-:Y:S05]  /*17cc0*/  @P3 BRA `(.L_x_296) ;  /* 0x0000000000043947 */ /* 0x000fea0003800000 */
[----:B------:R2:W5:Y:S02]  /*17cd0*/  LDG.E.U8 R4, desc[UR14][R2.64] ;  /* 0x0000000e02047981 */ /* 0x000564000c1e1100 */
.L_x_296:
[----:B------:R-:W-:Y:S05]  /*17ce0*/  BSYNC B1 ;  /* 0x0000000000017941 */ /* 0x000fea0003800000 */
.L_x_295:
[----:B------:R-:W3:Y:S01]  /*17cf0*/  LDL.LU R5, [R1+0x254] ;  /* 0x0002540001057983 */ /* 0x000ee20000300800 */
        /* <DEDUP_REMOVED lines=12> */
.L_x_298:
[----:B------:R-:W-:Y:S05]  /*17dc0*/  BSYNC B1 ;  /* 0x0000000000017941 */ /* 0x000fea0003800000 */
.L_x_297:
[----:B---3--:R-:W3:Y:S01]  /*17dd0*/  LDL.LU R5, [R1+0x258] ;  /* 0x0002580001057983 */ /* 0x008ee20000300800 */
[----:B-----5:R-:W-:Y:S01]  /*17de0*/  LOP3.LUT R4, R4, 0xff, RZ, 0xc0, !PT ;  /* 0x000000ff04047812 */ /* 0x020fe200078ec0ff */
[----:B------:R-:W-:Y:S01]  /*17df0*/  BSSY B1, `(.L_x_299) ;  /* 0x0000013000017945 */ /* 0x000fe20003800000 */
[----:B------:R-:W-:Y:S02]  /*17e00*/  IADD3 R35, P1, R35, 0x88, RZ ;  /* 0x0000008823237810 */ /* 0x000fe40007f3e0ff */
[----:B------:R-:W-:Y:S02]  /*17e10*/  F2FP.F16.E4M3.UNPACK_B R4, R4 ;  /* 0x00000004ff04723e */ /* 0x000fe400020006ff */
[----:B------:R-:W-:Y:S01]  /*17e20*/  PRMT R6, RZ, 0x7610, R6 ;  /* 0x00007610ff067816 */ /* 0x000fe20000000006 */
[----:B------:R-:W-:Y:S01]  /*17e30*/  IMAD.X R36, RZ, RZ, R37, P1 ;  /* 0x000000ffff247224 */ /* 0x000fe200008e0625 */
[----:B------:R-:W-:Y:S01]  /*17e40*/  ISETP.GE.AND P1, PT, R34, 0x89, PT ;  /* 0x000000892200780c */ /* 0x000fe20003f26270 */
[----:B------:R-:W-:-:S02]  /*17e50*/  HADD2.F32 R4, -RZ, R4.H0_H0 ;  /* 0x20000004ff047230 */ /* 0x000fc40000004100 */
[----:B------:R-:W-:Y:S01]  /*17e60*/  IMAD R36, R36, UR6, RZ ;  /* 0x0000000624247c24 */ /* 0x000fe2000f8e02ff */
[----:B------:R-:W-:Y:S01]  /*17e70*/  ISETP.LT.OR P5, PT, R0, 0x1, !P1 ;  /* 0x000000010000780c */ /* 0x000fe20004fa1670 */
[----:B------:R-:W-:-:S04]  /*17e80*/  IMAD.WIDE.U32 R38, R35, UR6, R38 ;  /* 0x0000000623267c25 */ /* 0x000fc8000f8e0026 */
[----:B------:R-:W-:Y:S01]  /*17e90*/  FMUL R4, R4, UR21 ;  /* 0x0000001504047c20 */ /* 0x000fe20008400000 */
[----:B------:R-:W-:-:S03]  /*17ea0*/  IMAD R35, R35, UR7, R36 ;  /* 0x0000000723237c24 */ /* 0x000fc6000f8e0224 */
[----:B---3--:R-:W-:Y:S01]  /*17eb0*/  FFMA R5, R5, UR20, R4 ;  /* 0x0000001405057c23 */ /* 0x008fe20008000004 */
[----:B------:R-:W-:-:S04]  /*17ec0*/  IADD3 R4, P3, R38, UR10, RZ ;  /* 0x0000000a26047c10 */ /* 0x000fc8000ff7e0ff */
[----:B0-----:R-:W-:Y:S02]  /*17ed0*/  F2FP.SATFINITE.E4M3.F32.PACK_AB_MERGE_C R7, RZ, R5, RZ ;  /* 0x00000005ff07723e */ /* 0x001fe400048070ff */
[----:B------:R-:W-:-:S03]  /*17ee0*/  IADD3.X R5, R39, UR11, R35, P3, !PT ;  /* 0x0000000b27057c10 */ /* 0x000fc60009ffe423 */
[----:B------:R0:W-:Y:S01]  /*17ef0*/  @!P2 STG.E.U8 desc[UR14][R30.64+0x1], R7 ;  /* 0x000001071e00a986 */ /* 0x0001e2000c10110e */
[----:B------:R-:W-:Y:S05]  /*17f00*/  @P5 BRA `(.L_x_300) ;  /* 0x0000000000045947 */ /* 0x000fea0003800000 */
[----:B------:R3:W5:Y:S02]  /*17f10*/  LDG.E.U8 R6, desc[UR14][R4.64] ;  /* 0x0000000e04067981 */ /* 0x000764000c1e1100 */
.L_x_300:
[----:B------:R-:W-:Y:S05]  /*17f20*/  BSYNC B1 ;  /* 0x0000000000017941 */ /* 0x000fea0003800000 */
.L_x_299:
        /* <DEDUP_REMOVED lines=13> */
.L_x_302:
[----:B------:R-:W-:Y:S05]  /*18000*/  BSYNC B1 ;  /* 0x0000000000017941 */ /* 0x000fea0003800000 */
.L_x_301:
        /* <DEDUP_REMOVED lines=13> */
.L_x_304:
[----:B------:R-:W-:Y:S05]  /*180e0*/  BSYNC B1 ;  /* 0x0000000000017941 */ /* 0x000fea0003800000 */
.L_x_303:
        /* <DEDUP_REMOVED lines=13> */
.L_x_306:
[----:B------:R-:W-:Y:S05]  /*181c0*/  BSYNC B1 ;  /* 0x0000000000017941 */ /* 0x000fea0003800000 */
.L_x_305:
        /* <DEDUP_REMOVED lines=13> */
.L_x_308:
[----:B------:R-:W-:Y:S05]  /*182a0*/  BSYNC B1 ;  /* 0x0000000000017941 */ /* 0x000fea0003800000 */
.L_x_307:
        /* <DEDUP_REMOVED lines=13> */
.L_x_310:
[----:B------:R-:W-:Y:S05]  /*18380*/  BSYNC B1 ;  /* 0x0000000000017941 */ /* 0x000fea0003800000 */
.L_x_309:
        /* <DEDUP_REMOVED lines=13> */
.L_x_312:
[----:B------:R-:W-:Y:S05]  /*18460*/  BSYNC B1 ;  /* 0x0000000000017941 */ /* 0x000fea0003800000 */
.L_x_311:
        /* <DEDUP_REMOVED lines=13> */
.L_x_314:
[----:B------:R-:W-:Y:S05]  /*18540*/  BSYNC B1 ;  /* 0x0000000000017941 */ /* 0x000fea0003800000 */
.L_x_313:
        /* <DEDUP_REMOVED lines=13> */
.L_x_316:
[----:B------:R-:W-:Y:S05]  /*18620*/  BSYNC B1 ;  /* 0x0000000000017941 */ /* 0x000fea0003800000 */
.L_x_315:
        /* <DEDUP_REMOVED lines=13> */
.L_x_318:
[----:B------:R-:W-:Y:S05]  /*18700*/  BSYNC B1 ;  /* 0x0000000000017941 */ /* 0x000fea0003800000 */
.L_x_317:
        /* <DEDUP_REMOVED lines=13> */
.L_x_320:
[----:B------:R-:W-:Y:S05]  /*187e0*/  BSYNC B1 ;  /* 0x0000000000017941 */ /* 0x000fea0003800000 */
.L_x_319:
        /* <DEDUP_REMOVED lines=13> */
.L_x_322:
[----:B------:R-:W-:Y:S05]  /*188c0*/  BSYNC B1 ;  /* 0x0000000000017941 */ /* 0x000fea0003800000 */
.L_x_321:
        /* <DEDUP_REMOVED lines=13> */
.L_x_324:
[----:B------:R-:W-:Y:S05]  /*189a0*/  BSYNC B1 ;  /* 0x0000000000017941 */ /* 0x000fea0003800000 */
.L_x_323:
        /* <DEDUP_REMOVED lines=13> */
.L_x_326:
[----:B------:R-:W-:Y:S05]  /*18a80*/  BSYNC B1 ;  /* 0x0000000000017941 */ /* 0x000fea0003800000 */
.L_x_325:
        /* <DEDUP_REMOVED lines=13> */
.L_x_328:
[----:B------:R-:W-:Y:S05]  /*18b60*/  BSYNC B1 ;  /* 0x0000000000017941 */ /* 0x000fea0003800000 */
.L_x_327:
        /* <DEDUP_REMOVED lines=13> */
.L_x_330:
[----:B------:R-:W-:Y:S05]  /*18c40*/  BSYNC B1 ;  /* 0x0000000000017941 */ /* 0x000fea0003800000 */
.L_x_329:
        /* <DEDUP_REMOVED lines=13> */
.L_x_332:
[----:B------:R-:W-:Y:S05]  /*18d20*/  BSYNC B1 ;  /* 0x0000000000017941 */ /* 0x000fea0003800000 */
.L_x_331:
        /* <DEDUP_REMOVED lines=13> */
.L_x_334:
[----:B------:R-:W-:Y:S05]  /*18e00*/  BSYNC B1 ;  /* 0x0000000000017941 */ /* 0x000fea0003800000 */
.L_x_333:
        /* <DEDUP_REMOVED lines=13> */
.L_x_336:
[----:B------:R-:W-:Y:S05]  /*18ee0*/  BSYNC B1 ;  /* 0x0000000000017941 */ /* 0x000fea0003800000 */
.L_x_335:
        /* <DEDUP_REMOVED lines=13> */
.L_x_338:
[----:B------:R-:W-:Y:S05]  /*18fc0*/  BSYNC B1 ;  /* 0x0000000000017941 */ /* 0x000fea0003800000 */
.L_x_337:
        /* <DEDUP_REMOVED lines=13> */
.L_x_340:
[----:B------:R-:W-:Y:S05]  /*190a0*/  BSYNC B1 ;  /* 0x0000000000017941 */ /* 0x000fea0003800000 */
.L_x_339:
        /* <DEDUP_REMOVED lines=13> */
.L_x_342:
[----:B------:R-:W-:Y:S05]  /*19180*/  BSYNC B1 ;  /* 0x0000000000017941 */ /* 0x000fea0003800000 */
.L_x_341:
        /* <DEDUP_REMOVED lines=13> */
.L_x_344:
[----:B------:R-:W-:Y:S05]  /*19260*/  BSYNC B1 ;  /* 0x0000000000017941 */ /* 0x000fea0003800000 */
.L_x_343:
        /* <DEDUP_REMOVED lines=13> */
.L_x_346:
[----:B------:R-:W-:Y:S05]  /*19340*/  BSYNC B1 ;  /* 0x0000000000017941 */ /* 0x000fea0003800000 */
.L_x_345:
        /* <DEDUP_REMOVED lines=13> */
.L_x_348:
[----:B------:R-:W-:Y:S05]  /*19420*/  BSYNC B1 ;  /* 0x0000000000017941 */ /* 0x000fea0003800000 */
.L_x_347:
        /* <DEDUP_REMOVED lines=13> */
.L_x_350:
[----:B------:R-:W-:Y:S05]  /*19500*/  BSYNC B1 ;  /* 0x0000000000017941 */ /* 0x000fea0003800000 */
.L_x_349:
        /* <DEDUP_REMOVED lines=13> */
.L_x_352:
[----:B------:R-:W-:Y:S05]  /*195e0*/  BSYNC B1 ;  /* 0x0000000000017941 */ /* 0x000fea0003800000 */
.L_x_351:
        /* <DEDUP_REMOVED lines=13> */
.L_x_354:
[----:B------:R-:W-:Y:S05]  /*196c0*/  BSYNC B1 ;  /* 0x0000000000017941 */ /* 0x000fea0003800000 */
.L_x_353:
        /* <DEDUP_REMOVED lines=13> */
.L_x_356:
[----:B------:R-:W-:Y:S05]  /*197a0*/  BSYNC B1 ;  /* 0x0000000000017941 */ /* 0x000fea0003800000 */
.L_x_355:
        /* <DEDUP_REMOVED lines=13> */
.L_x_358:
[----:B------:R-:W-:Y:S05]  /*19880*/  BSYNC B1 ;  /* 0x0000000000017941 */ /* 0x000fea0003800000 */
.L_x_357:
        /* <DEDUP_REMOVED lines=13> */
.L_x_360:
[----:B------:R-:W-:Y:S05]  /*19960*/  BSYNC B1 ;  /* 0x0000000000017941 */ /* 0x000fea0003800000 */
.L_x_359:
        /* <DEDUP_REMOVED lines=13> */
.L_x_362:
[----:B------:R-:W-:Y:S05]  /*19a40*/  BSYNC B1 ;  /* 0x0000000000017941 */ /* 0x000fea0003800000 */
.L_x_361:
        /* <DEDUP_REMOVED lines=13> */
.L_x_364:
[----:B------:R-:W-:Y:S05]  /*19b20*/  BSYNC B1 ;  /* 0x0000000000017941 */ /* 0x000fea0003800000 */
.L_x_363:
        /* <DEDUP_REMOVED lines=13> */
.L_x_366:
[----:B------:R-:W-:Y:S05]  /*19c00*/  BSYNC B1 ;  /* 0x0000000000017941 */ /* 0x000fea0003800000 */
.L_x_365:
        /* <DEDUP_REMOVED lines=13> */
.L_x_368:
[----:B------:R-:W-:Y:S05]  /*19ce0*/  BSYNC B1 ;  /* 0x0000000000017941 */ /* 0x000fea0003800000 */
.L_x_367:
        /* <DEDUP_REMOVED lines=13> */
.L_x_370:
[----:B------:R-:W-:Y:S05]  /*19dc0*/  BSYNC B1 ;  /* 0x0000000000017941 */ /* 0x000fea0003800000 */
.L_x_369:
        /* <DEDUP_REMOVED lines=13> */
.L_x_372:
[----:B------:R-:W-:Y:S05]  /*19ea0*/  BSYNC B1 ;  /* 0x0000000000017941 */ /* 0x000fea0003800000 */
.L_x_371:
        /* <DEDUP_REMOVED lines=13> */
.L_x_374:
[----:B------:R-:W-:Y:S05]  /*19f80*/  BSYNC B1 ;  /* 0x0000000000017941 */ /* 0x000fea0003800000 */
.L_x_373:
        /* <DEDUP_REMOVED lines=13> */
.L_x_376:
[----:B------:R-:W-:Y:S05]  /*1a060*/  BSYNC B1 ;  /* 0x0000000000017941 */ /* 0x000fea0003800000 */
.L_x_375:
        /* <DEDUP_REMOVED lines=13> */
.L_x_378:
[----:B------:R-:W-:Y:S05]  /*1a140*/  BSYNC B1 ;  /* 0x0000000000017941 */ /* 0x000fea0003800000 */
.L_x_377:
        /* <DEDUP_REMOVED lines=13> */
.L_x_380:
[----:B------:R-:W-:Y:S05]  /*1a220*/  BSYNC B1 ;  /* 0x0000000000017941 */ /* 0x000fea0003800000 */
.L_x_379:
        /* <DEDUP_REMOVED lines=13> */
.L_x_382:
[----:B------:R-:W-:Y:S05]  /*1a300*/  BSYNC B1 ;  /* 0x0000000000017941 */ /* 0x000fea0003800000 */
.L_x_381:
        /* <DEDUP_REMOVED lines=13> */
.L_x_384:
[----:B------:R-:W-:Y:S05]  /*1a3e0*/  BSYNC B1 ;  /* 0x0000000000017941 */ /* 0x000fea0003800000 */
.L_x_383:
        /* <DEDUP_REMOVED lines=13> */
.L_x_386:
[----:B------:R-:W-:Y:S05]  /*1a4c0*/  BSYNC B1 ;  /* 0x0000000000017941 */ /* 0x000fea0003800000 */
.L_x_385:
        /* <DEDUP_REMOVED lines=13> */
.L_x_388:
[----:B------:R-:W-:Y:S05]  /*1a5a0*/  BSYNC B1 ;  /* 0x0000000000017941 */ /* 0x000fea0003800000 */
.L_x_387:
        /* <DEDUP_REMOVED lines=13> */
.L_x_390:
[----:B------:R-:W-:Y:S05]  /*1a680*/  BSYNC B1 ;  /* 0x0000000000017941 */ /* 0x000fea0003800000 */
.L_x_389:
        /* <DEDUP_REMOVED lines=13> */
.L_x_392:
[----:B------:R-:W-:Y:S05]  /*1a760*/  BSYNC B1 ;  /* 0x0000000000017941 */ /* 0x000fea0003800000 */
.L_x_391:
        /* <DEDUP_REMOVED lines=13> */
.L_x_394:
[----:B------:R-:W-:Y:S05]  /*1a840*/  BSYNC B1 ;  /* 0x0000000000017941 */ /* 0x000fea0003800000 */
.L_x_393:
        /* <DEDUP_REMOVED lines=13> */
.L_x_396:
[----:B------:R-:W-:Y:S05]  /*1a920*/  BSYNC B1 ;  /* 0x0000000000017941 */ /* 0x000fea0003800000 */
.L_x_395:
        /* <DEDUP_REMOVED lines=13> */
.L_x_398:
[----:B------:R-:W-:Y:S05]  /*1aa00*/  BSYNC B1 ;  /* 0x0000000000017941 */ /* 0x000fea0003800000 */
.L_x_397:
        /* <DEDUP_REMOVED lines=13> */
.L_x_400:
[----:B------:R-:W-:Y:S05]  /*1aae0*/  BSYNC B1 ;  /* 0x0000000000017941 */ /* 0x000fea0003800000 */
.L_x_399:
        /* <DEDUP_REMOVED lines=13> */
.L_x_402:
[----:B------:R-:W-:Y:S05]  /*1abc0*/  BSYNC B1 ;  /* 0x0000000000017941 */ /* 0x000fea0003800000 */
.L_x_401:
        /* <DEDUP_REMOVED lines=13> */
.L_x_404:
[----:B------:R-:W-:Y:S05]  /*1aca0*/  BSYNC B1 ;  /* 0x0000000000017941 */ /* 0x000fea0003800000 */
.L_x_403:
        /* <DEDUP_REMOVED lines=13> */
.L_x_406:
[----:B------:R-:W-:Y:S05]  /*1ad80*/  BSYNC B1 ;  /* 0x0000000000017941 */ /* 0x000fea0003800000 */
.L_x_405:
        /* <DEDUP_REMOVED lines=13> */
.L_x_408:
[----:B------:R-:W-:Y:S05]  /*1ae60*/  BSYNC B1 ;  /* 0x0000000000017941 */ /* 0x000fea0003800000 */
.L_x_407:
        /* <DEDUP_REMOVED lines=13> */
.L_x_410:
[----:B------:R-:W-:Y:S05]  /*1af40*/  BSYNC B1 ;  /* 0x0000000000017941 */ /* 0x000fea0003800000 */
.L_x_409:
        /* <DEDUP_REMOVED lines=13> */
.L_x_412:
[----:B------:R-:W-:Y:S05]  /*1b020*/  BSYNC B1 ;  /* 0x0000000000017941 */ /* 0x000fea0003800000 */
.L_x_411:
        /* <DEDUP_REMOVED lines=13> */
.L_x_414:
[----:B------:R-:W-:Y:S05]  /*1b100*/  BSYNC B1 ;  /* 0x0000000000017941 */ /* 0x000fea0003800000 */
.L_x_413:
        /* <DEDUP_REMOVED lines=13> */
.L_x_416:
[----:B------:R-:W-:Y:S05]  /*1b1e0*/  BSYNC B1 ;  /* 0x0000000000017941 */ /* 0x000fea0003800000 */
.L_x_415:
        /* <DEDUP_REMOVED lines=13> */
.L_x_418:
[----:B------:R-:W-:Y:S05]  /*1b2c0*/  BSYNC B1 ;  /* 0x0000000000017941 */ /* 0x000fea0003800000 */
.L_x_417:
        /* <DEDUP_REMOVED lines=13> */
.L_x_420:
[----:B------:R-:W-:Y:S05]  /*1b3a0*/  BSYNC B1 ;  /* 0x0000000000017941 */ /* 0x000fea0003800000 */
.L_x_419:
        /* <DEDUP_REMOVED lines=13> */
.L_x_422:
[----:B------:R-:W-:Y:S05]  /*1b480*/  BSYNC B1 ;  /* 0x0000000000017941 */ /* 0x000fea0003800000 */
.L_x_421:
        /* <DEDUP_REMOVED lines=13> */
.L_x_424:
[----:B------:R-:W-:Y:S05]  /*1b560*/  BSYNC B1 ;  /* 0x0000000000017941 */ /* 0x000fea0003800000 */
.L_x_423:
        /* <DEDUP_REMOVED lines=13> */
.L_x_426:
[----:B------:R-:W-:Y:S05]  /*1b640*/  BSYNC B1 ;  /* 0x0000000000017941 */ /* 0x000fea0003800000 */
.L_x_425:
        /* <DEDUP_REMOVED lines=13> */
.L_x_428:
[----:B------:R-:W-:Y:S05]  /*1b720*/  BSYNC B1 ;  /* 0x0000000000017941 */ /* 0x000fea0003800000 */
.L_x_427:
        /* <DEDUP_REMOVED lines=13> */
.L_x_430:
[----:B------:R-:W-:Y:S05]  /*1b800*/  BSYNC B1 ;  /* 0x0000000000017941 */ /* 0x000fea0003800000 */
.L_x_429:
        /* <DEDUP_REMOVED lines=13> */
.L_x_432:
[----:B------:R-:W-:Y:S05]  /*1b8e0*/  BSYNC B1 ;  /* 0x0000000000017941 */ /* 0x000fea0003800000 */
.L_x_431:
        /* <DEDUP_REMOVED lines=13> */
.L_x_434:
[----:B------:R-:W-:Y:S05]  /*1b9c0*/  BSYNC B1 ;  /* 0x0000000000017941 */ /* 0x000fea0003800000 */
.L_x_433:
        /* <DEDUP_REMOVED lines=13> */
.L_x_436:
[----:B------:R-:W-:Y:S05]  /*1baa0*/  BSYNC B1 ;  /* 0x0000000000017941 */ /* 0x000fea0003800000 */
.L_x_435:
        /* <DEDUP_REMOVED lines=13> */
.L_x_438:
[----:B------:R-:W-:Y:S05]  /*1bb80*/  BSYNC B1 ;  /* 0x0000000000017941 */ /* 0x000fea0003800000 */
.L_x_437:
        /* <DEDUP_REMOVED lines=13> */
.L_x_440:
[----:B------:R-:W-:Y:S05]  /*1bc60*/  BSYNC B1 ;  /* 0x0000000000017941 */ /* 0x000fea0003800000 */
.L_x_439:
        /* <DEDUP_REMOVED lines=13> */
.L_x_442:
[----:B------:R-:W-:Y:S05]  /*1bd40*/  BSYNC B1 ;  /* 0x0000000000017941 */ /* 0x000fea0003800000 */
.L_x_441:
        /* <DEDUP_REMOVED lines=13> */
.L_x_444:
[----:B------:R-:W-:Y:S05]  /*1be20*/  BSYNC B1 ;  /* 0x0000000000017941 */ /* 0x000fea0003800000 */
.L_x_443:
        /* <DEDUP_REMOVED lines=13> */
.L_x_446:
[----:B------:R-:W-:Y:S05]  /*1bf00*/  BSYNC B1 ;  /* 0x0000000000017941 */ /* 0x000fea0003800000 */
.L_x_445:
        /* <DEDUP_REMOVED lines=13> */
.L_x_448:
[----:B------:R-:W-:Y:S05]  /*1bfe0*/  BSYNC B1 ;  /* 0x0000000000017941 */ /* 0x000fea0003800000 */
.L_x_447:
        /* <DEDUP_REMOVED lines=13> */
.L_x_450:
[----:B------:R-:W-:Y:S05]  /*1c0c0*/  BSYNC B1 ;  /* 0x0000000000017941 */ /* 0x000fea0003800000 */
.L_x_449:
        /* <DEDUP_REMOVED lines=13> */
.L_x_452:
[----:B------:R-:W-:Y:S05]  /*1c1a0*/  BSYNC B1 ;  /* 0x0000000000017941 */ /* 0x000fea0003800000 */
.L_x_451:
        /* <DEDUP_REMOVED lines=13> */
.L_x_454:
[----:B------:R-:W-:Y:S05]  /*1c280*/  BSYNC B1 ;  /* 0x0000000000017941 */ /* 0x000fea0003800000 */
.L_x_453:
        /* <DEDUP_REMOVED lines=13> */
.L_x_456:
[----:B------:R-:W-:Y:S05]  /*1c360*/  BSYNC B1 ;  /* 0x0000000000017941 */ /* 0x000fea0003800000 */
.L_x_455:
        /* <DEDUP_REMOVED lines=13> */
.L_x_458:
[----:B------:R-:W-:Y:S05]  /*1c440*/  BSYNC B1 ;  /* 0x0000000000017941 */ /* 0x000fea0003800000 */
.L_x_457:
        /* <DEDUP_REMOVED lines=13> */
.L_x_460:
[----:B------:R-:W-:Y:S05]  /*1c520*/  BSYNC B1 ;  /* 0x0000000000017941 */ /* 0x000fea0003800000 */
.L_x_459:
        /* <DEDUP_REMOVED lines=13> */
.L_x_462:
[----:B------:R-:W-:Y:S05]  /*1c600*/  BSYNC B1 ;  /* 0x0000000000017941 */ /* 0x000fea0003800000 */
.L_x_461:
        /* <DEDUP_REMOVED lines=13> */
.L_x_464:
[----:B------:R-:W-:Y:S05]  /*1c6e0*/  BSYNC B1 ;  /* 0x0000000000017941 */ /* 0x000fea0003800000 */
.L_x_463:
        /* <DEDUP_REMOVED lines=13> */
.L_x_466:
[----:B------:R-:W-:Y:S05]  /*1c7c0*/  BSYNC B1 ;  /* 0x0000000000017941 */ /* 0x000fea0003800000 */
.L_x_465:
        /* <DEDUP_REMOVED lines=13> */
.L_x_468:
[----:B------:R-:W-:Y:S05]  /*1c8a0*/  BSYNC B1 ;  /* 0x0000000000017941 */ /* 0x000fea0003800000 */
.L_x_467:
        /* <DEDUP_REMOVED lines=13> */
.L_x_470:
[----:B------:R-:W-:Y:S05]  /*1c980*/  BSYNC B1 ;  /* 0x0000000000017941 */ /* 0x000fea0003800000 */
.L_x_469:
        /* <DEDUP_REMOVED lines=13> */
.L_x_472:
[----:B------:R-:W-:Y:S05]  /*1ca60*/  BSYNC B1 ;  /* 0x0000000000017941 */ /* 0x000fea0003800000 */
.L_x_471:
        /* <DEDUP_REMOVED lines=13> */
.L_x_474:
[----:B------:R-:W-:Y:S05]  /*1cb40*/  BSYNC B1 ;  /* 0x0000000000017941 */ /* 0x000fea0003800000 */
.L_x_473:
        /* <DEDUP_REMOVED lines=13> */
.L_x_476:
[----:B------:R-:W-:Y:S05]  /*1cc20*/  BSYNC B1 ;  /* 0x0000000000017941 */ /* 0x000fea0003800000 */
.L_x_475:
        /* <DEDUP_REMOVED lines=13> */
.L_x_478:
[----:B------:R-:W-:Y:S05]  /*1cd00*/  BSYNC B1 ;  /* 0x0000000000017941 */ /* 0x000fea0003800000 */
.L_x_477:
        /* <DEDUP_REMOVED lines=13> */
.L_x_480:
[----:B------:R-:W-:Y:S05]  /*1cde0*/  BSYNC B1 ;  /* 0x0000000000017941 */ /* 0x000fea0003800000 */
.L_x_479:
        /* <DEDUP_REMOVED lines=13> */
.L_x_482:
[----:B------:R-:W-:Y:S05]  /*1cec0*/  BSYNC B1 ;  /* 0x0000000000017941 */ /* 0x000fea0003800000 */
.L_x_481:
        /* <DEDUP_REMOVED lines=13> */
.L_x_484:
[----:B------:R-:W-:Y:S05]  /*1cfa0*/  BSYNC B1 ;  /* 0x0000000000017941 */ /* 0x000fea0003800000 */
.L_x_483:
        /* <DEDUP_REMOVED lines=13> */
.L_x_486:
[----:B------:R-:W-:Y:S05]  /*1d080*/  BSYNC B1 ;  /* 0x0000000000017941 */ /* 0x000fea0003800000 */
.L_x_485:
        /* <DEDUP_REMOVED lines=13> */
.L_x_488:
[----:B------:R-:W-:Y:S05]  /*1d160*/  BSYNC B1 ;  /* 0x0000000000017941 */ /* 0x000fea0003800000 */
.L_x_487:
        /* <DEDUP_REMOVED lines=13> */
.L_x_490:
[----:B------:R-:W-:Y:S05]  /*1d240*/  BSYNC B1 ;  /* 0x0000000000017941 */ /* 0x000fea0003800000 */
.L_x_489:
        /* <DEDUP_REMOVED lines=13> */
.L_x_492:
[----:B------:R-:W-:Y:S05]  /*1d320*/  BSYNC B1 ;  /* 0x0000000000017941 */ /* 0x000fea0003800000 */
.L_x_491:
        /* <DEDUP_REMOVED lines=13> */
.L_x_494:
[----:B------:R-:W-:Y:S05]  /*1d400*/  BSYNC B1 ;  /* 0x0000000000017941 */ /* 0x000fea0003800000 */
.L_x_493:
        /* <DEDUP_REMOVED lines=13> */
.L_x_496:
[----:B------:R-:W-:Y:S05]  /*1d4e0*/  BSYNC B1 ;  /* 0x0000000000017941 */ /* 0x000fea0003800000 */
.L_x_495:
        /* <DEDUP_REMOVED lines=13> */
.L_x_498:
[----:B------:R-:W-:Y:S05]  /*1d5c0*/  BSYNC B1 ;  /* 0x0000000000017941 */ /* 0x000fea0003800000 */
.L_x_497:
        /* <DEDUP_REMOVED lines=13> */
.L_x_500:
[----:B------:R-:W-:Y:S05]  /*1d6a0*/  BSYNC B1 ;  /* 0x0000000000017941 */ /* 0x000fea0003800000 */
.L_x_499:
        /* <DEDUP_REMOVED lines=13> */
.L_x_502:
[----:B------:R-:W-:Y:S05]  /*1d780*/  BSYNC B1 ;  /* 0x0000000000017941 */ /* 0x000fea0003800000 */
.L_x_501:
        /* <DEDUP_REMOVED lines=13> */
.L_x_504:
[----:B------:R-:W-:Y:S05]  /*1d860*/  BSYNC B1 ;  /* 0x0000000000017941 */ /* 0x000fea0003800000 */
.L_x_503:
        /* <DEDUP_REMOVED lines=13> */
.L_x_506:
[----:B------:R-:W-:Y:S05]  /*1d940*/  BSYNC B1 ;  /* 0x0000000000017941 */ /* 0x000fea0003800000 */
.L_x_505:
        /* <DEDUP_REMOVED lines=13> */
.L_x_508:
[----:B------:R-:W-:Y:S05]  /*1da20*/  BSYNC B1 ;  /* 0x0000000000017941 */ /* 0x000fea0003800000 */
.L_x_507:
        /* <DEDUP_REMOVED lines=13> */
.L_x_510:
[----:B------:R-:W-:Y:S05]  /*1db00*/  BSYNC B1 ;  /* 0x0000000000017941 */ /* 0x000fea0003800000 */
.L_x_509:
        /* <DEDUP_REMOVED lines=13> */
.L_x_512:
[----:B------:R-:W-:Y:S05]  /*1dbe0*/  BSYNC B1 ;  /* 0x0000000000017941 */ /* 0x000fea0003800000 */
.L_x_511:
        /* <DEDUP_REMOVED lines=13> */
.L_x_514:
[----:B------:R-:W-:Y:S05]  /*1dcc0*/  BSYNC B1 ;  /* 0x0000000000017941 */ /* 0x000fea0003800000 */
.L_x_513:
        /* <DEDUP_REMOVED lines=13> */
.L_x_516:
[----:B------:R-:W-:Y:S05]  /*1dda0*/  BSYNC B1 ;  /* 0x0000000000017941 */ /* 0x000fea0003800000 */
.L_x_515:
        /* <DEDUP_REMOVED lines=13> */
.L_x_518:
[----:B------:R-:W-:Y:S05]  /*1de80*/  BSYNC B1 ;  /* 0x0000000000017941 */ /* 0x000fea0003800000 */
.L_x_517:
        /* <DEDUP_REMOVED lines=13> */
.L_x_520:
[----:B------:R-:W-:Y:S05]  /*1df60*/  BSYNC B1 ;  /* 0x0000000000017941 */ /* 0x000fea0003800000 */
.L_x_519:
        /* <DEDUP_REMOVED lines=13> */
.L_x_522:
[----:B------:R-:W-:Y:S05]  /*1e040*/  BSYNC B1 ;  /* 0x0000000000017941 */ /* 0x000fea0003800000 */
.L_x_521:
        /* <DEDUP_REMOVED lines=13> */
.L_x_524:
[----:B------:R-:W-:Y:S05]  /*1e120*/  BSYNC B1 ;  /* 0x0000000000017941 */ /* 0x000fea0003800000 */
.L_x_523:
        /* <DEDUP_REMOVED lines=13> */
.L_x_526:
[----:B------:R-:W-:Y:S05]  /*1e200*/  BSYNC B1 ;  /* 0x0000000000017941 */ /* 0x000fea0003800000 */
.L_x_525:
        /* <DEDUP_REMOVED lines=13> */
.L_x_528:
[----:B------:R-:W-:Y:S05]  /*1e2e0*/  BSYNC B1 ;  /* 0x0000000000017941 */ /* 0x000fea0003800000 */
.L_x_527:
        /* <DEDUP_REMOVED lines=13> */
.L_x_530:
[----:B------:R-:W-:Y:S05]  /*1e3c0*/  BSYNC B1 ;  /* 0x0000000000017941 */ /* 0x000fea0003800000 */
.L_x_529:
        /* <DEDUP_REMOVED lines=13> */
.L_x_532:
[----:B------:R-:W-:Y:S05]  /*1e4a0*/  BSYNC B1 ;  /* 0x0000000000017941 */ /* 0x000fea0003800000 */
.L_x_531:
        /* <DEDUP_REMOVED lines=13> */
.L_x_534:
[----:B------:R-:W-:Y:S05]  /*1e580*/  BSYNC B1 ;  /* 0x0000000000017941 */ /* 0x000fea0003800000 */
.L_x_533:
        /* <DEDUP_REMOVED lines=13> */
.L_x_536:
[----:B------:R-:W-:Y:S05]  /*1e660*/  BSYNC B1 ;  /* 0x0000000000017941 */ /* 0x000fea0003800000 */
.L_x_535:
        /* <DEDUP_REMOVED lines=13> */
.L_x_538:
[----:B------:R-:W-:Y:S05]  /*1e740*/  BSYNC B1 ;  /* 0x0000000000017941 */ /* 0x000fea0003800000 */
.L_x_537:
        /* <DEDUP_REMOVED lines=13> */
.L_x_540:
[----:B------:R-:W-:Y:S05]  /*1e820*/  BSYNC B1 ;  /* 0x0000000000017941 */ /* 0x000fea0003800000 */
.L_x_539:
        /* <DEDUP_REMOVED lines=13> */
.L_x_542:
[----:B------:R-:W-:Y:S05]  /*1e900*/  BSYNC B1 ;  /* 0x0000000000017941 */ /* 0x000fea0003800000 */
.L_x_541:
        /* <DEDUP_REMOVED lines=13> */
.L_x_544:
[----:B------:R-:W-:Y:S05]  /*1e9e0*/  BSYNC B1 ;  /* 0x0000000000017941 */ /* 0x000fea0003800000 */
.L_x_543:
        /* <DEDUP_REMOVED lines=13> */
.L_x_546:
[----:B------:R-:W-:Y:S05]  /*1eac0*/  BSYNC B1 ;  /* 0x0000000000017941 */ /* 0x000fea0003800000 */
.L_x_545:
[----:B--234-:R-:W2:Y:S01]  /*1ead0*/  LDL.LU R3, [R1+0x448] ;  /* 0x0004480001037983 */ /* 0x01cea20000300800 */
[----:B-----5:R-:W-:Y:S01]  /*1eae0*/  LOP3.LUT R6, R6, 0xff, RZ, 0xc0, !PT ;  /* 0x000000ff06067812 */ /* 0x020fe200078ec0ff */
[----:B------:R-:W-:Y:S01]  /*1eaf0*/  BSSY B1, `(.L_x_547) ;  /* 0x000000b000017945 */ /* 0x000fe20003800000 */
[----:B------:R-:W-:Y:S02]  /*1eb00*/  ISETP.LT.OR P2, PT, R0, 0xf9, !P1 ;  /* 0x000000f90000780c */ /* 0x000fe40004f41670 */
[----:B------:R-:W-:Y:S02]  /*1eb10*/  F2FP.F16.E4M3.UNPACK_B R6, R6 ;  /* 0x00000006ff06723e */ /* 0x000fe400020006ff */
[----:B------:R-:W-:-:S03]  /*1eb20*/  PRMT R2, RZ, 0x7610, R2 ;  /* 0x00007610ff027816 */ /* 0x000fc60000000002 */
[----:B------:R-:W-:-:S05]  /*1eb30*/  HADD2.F32 R6, -RZ, R6.H0_H0 ;  /* 0x20000006ff067230 */ /* 0x000fca0000004100 */
[----:B------:R-:W-:-:S04]  /*1eb40*/  FMUL R6, R6, UR21 ;  /* 0x0000001506067c20 */ /* 0x000fc80008400000 */
[----:B--2---:R-:W-:-:S05]  /*1eb50*/  FFMA R6, R3, UR20, R6 ;  /* 0x0000001403067c23 */ /* 0x004fca0008000006 */
[----:B------:R-:W-:-:S05]  /*1eb60*/  F2FP.SATFINITE.E4M3.F32.PACK_AB_MERGE_C R3, RZ, R6, RZ ;  /* 0x00000006ff03723e */ /* 0x000fca00048070ff */
[----:B------:R2:W-:Y:S01]  /*1eb70*/  @!P0 STG.E.U8 desc[UR14][R30.64+0xf9], R3 ;  /* 0x0000f9031e008986 */ /* 0x0005e2000c10110e */
[----:B------:R-:W-:Y:S05]  /*1eb80*/  @P2 BRA `(.L_x_548) ;  /* 0x0000000000042947 */ /* 0x000fea0003800000 */
[----:B------:R3:W5:Y:S02]  /*1eb90*/  LDG.E.U8 R2, desc[UR14][R4.64+0xf8] ;  /* 0x0000f80e04027981 */ /* 0x000764000c1e1100 */
.L_x_548:
[----:B------:R-:W-:Y:S05]  /*1eba0*/  BSYNC B1 ;  /* 0x0000000000017941 */ /* 0x000fea0003800000 */
.L_x_547:
[----:B--2---:R-:W2:Y:S01]  /*1ebb0*/  LDL.LU R3, [R1+0x44c] ;  /* 0x00044c0001037983 */ /* 0x004ea20000300800 */
        /* <DEDUP_REMOVED lines=12> */
.L_x_550:
[----:B------:R-:W-:Y:S05]  /*1ec80*/  BSYNC B1 ;  /* 0x0000000000017941 */ /* 0x000fea0003800000 */
.L_x_549:
[----:B------:R-:W-:Y:S05]  /*1ec90*/  @P1 BRA `(.L_x_551) ;  /* 0x0000004800881947 */ /* 0x000fea0003800000 */
[----:B------:R-:W2:Y:S01]  /*1eca0*/  LDL.LU R2, [R1+0x450] ;  /* 0x0004500001027983 */ /* 0x000ea20000300800 */
[----:B-----5:R-:W-:-:S04]  /*1ecb0*/  LOP3.LUT R0, R0, 0xff, RZ, 0xc0, !PT ;  /* 0x000000ff00007812 */ /* 0x020fc800078ec0ff */
[----:B------:R-:W-:-:S05]  /*1ecc0*/  F2FP.F16.E4M3.UNPACK_B R0, R0 ;  /* 0x00000000ff00723e */ /* 0x000fca00020006ff */
[----:B------:R-:W-:-:S05]  /*1ecd0*/  HADD2.F32 R0, -RZ, R0.H0_H0 ;  /* 0x20000000ff007230 */ /* 0x000fca0000004100 */
[----:B------:R-:W-:-:S04]  /*1ece0*/  FMUL R0, R0, UR21 ;  /* 0x0000001500007c20 */ /* 0x000fc80008400000 */
[----:B--2---:R-:W-:-:S05]  /*1ecf0*/  FFMA R0, R2, UR20, R0 ;  /* 0x0000001402007c23 */ /* 0x004fca0008000000 */
[----:B------:R-:W-:-:S05]  /*1ed00*/  F2FP.SATFINITE.E4M3.F32.PACK_AB_MERGE_C R3, RZ, R0, RZ ;  /* 0x00000000ff03723e */ /* 0x000fca00048070ff */
[----:B------:R2:W-:Y:S01]  /*1ed10*/  STG.E.U8 desc[UR14][R28.64+0xf9], R3 ;  /* 0x0000f9031c007986 */ /* 0x0005e2000c10110e */
[----:B------:R-:W-:Y:S05]  /*1ed20*/  BRA `(.L_x_551) ;  /* 0x0000004800647947 */ /* 0x000fea0003800000 */
.L_x_38:
[----:B------:R-:W-:Y:S01]  /*1ed30*/  ISETP.GE.AND P3, PT, R34, 0x1, PT ;  /* 0x000000012200780c */ /* 0x000fe20003f66270 */
[----:B------:R-:W-:Y:S01]  /*1ed40*/  FMUL R3, R3, UR20 ;  /* 0x0000001403037c20 */ /* 0x000fe20008400000 */
[----:B------:R-:W2:Y:S02]  /*1ed50*/  LDL.LU R2, [R1+0x200] ;  /* 0x0002000001027983 */ /* 0x000ea40000300800 */
[----:B------:R-:W-:Y:S02]  /*1ed60*/  ISETP.LT.OR P0, PT, R0, 0x1, !P3 ;  /* 0x000000010000780c */ /* 0x000fe40005f01670 */
[----:B------:R-:W-:Y:S01]  /*1ed70*/  F2FP.SATFINITE.E4M3.F32.PACK_AB_MERGE_C R3, RZ, R3, RZ ;  /* 0x00000003ff03723e */ /* 0x000fe200048070ff */
[----:B------:R-:W-:Y:S01]  /*1ed80*/  FMUL R4, R4, UR20 ;  /* 0x0000001404047c20 */ /* 0x000fe20008400000 */
[----:B------:R-:W-:Y:S01]  /*1ed90*/  ISETP.GE.AND P2, PT, R34, 0x9, PT ;  /* 0x000000092200780c */ /* 0x000fe20003f46270 */
[----:B------:R-:W-:Y:S01]  /*1eda0*/  FMUL R5, R5, UR20 ;  /* 0x0000001405057c20 */ /* 0x000fe20008400000 */
[----:B------:R-:W-:Y:S01]  /*1edb0*/  ISETP.LT.OR P1, PT, R0, 0x9, !P3 ;  /* 0x000000090000780c */ /* 0x000fe20005f21670 */
[----:B------:R-:W-:Y:S01]  /*1edc0*/  FMUL R6, R6, UR20 ;  /* 0x0000001406067c20 */ /* 0x000fe20008400000 */
[----:B------:R-:W-:Y:S01]  /*1edd0*/  FMUL R7, R7, UR20 ;  /* 0x0000001407077c20 */ /* 0x000fe20008400000 */
[----:B------:R-:W-:Y:S01]  /*1ede0*/  ISETP.LT.OR P5, PT, R0, 0xa, !P3 ;  /* 0x0000000a0000780c */ /* 0x000fe20005fa1670 */
[----:B------:R-:W-:Y:S01]  /*1edf0*/  FMUL R8, R8, UR20 ;  /* 0x0000001408087c20 */ /* 0x000fe20008400000 */
[----:B------:R-:W-:Y:S01]  /*1ee00*/  FMUL R9, R9, UR20 ;  /* 0x0000001409097c20 */ /* 0x000fe20008400000 */
[----:B------:R-:W-:Y:S01]  /*1ee10*/  FMUL R10, R10, UR20 ;  /* 0x000000140a0a7c20 */ /* 0x000fe20008400000 */
[----:B------:R0:W-:Y:S01]  /*1ee20*/  @!P0 STG.E.U8 desc[UR14][R24.64], R3 ;  /* 0x0000000318008986 */ /* 0x0001e2000c10110e */
[----:B------:R-:W-:-:S02]  /*1ee30*/  ISETP.LT.OR P0, PT, R0, 0x2, !P3 ;  /* 0x000000020000780c */ /* 0x000fc40005f01670 */
[----:B------:R-:W-:Y:S01]  /*1ee40*/  F2FP.SATFINITE.E4M3.F32.PACK_AB_MERGE_C R4, RZ, R4, RZ ;  /* 0x00000004ff04723e */ /* 0x000fe200048070ff */
[----:B------:R-:W-:Y:S01]  /*1ee50*/  FMUL R11, R11, UR20 ;  /* 0x000000140b0b7c20 */ /* 0x000fe20008400000 */
[----:B------:R-:W-:Y:S01]  /*1ee60*/  F2FP.SATFINITE.E4M3.F32.PACK_AB_MERGE_C R5, RZ, R5, RZ ;  /* 0x00000005ff05723e */ /* 0x000fe200048070ff */
[----:B------:R-:W-:Y:S01]  /*1ee70*/  FMUL R12, R12, UR20 ;  /* 0x000000140c0c7c20 */ /* 0x000fe20008400000 */
[----:B------:R-:W-:Y:S01]  /*1ee80*/  FMUL R13, R13, UR20 ;  /* 0x000000140d0d7c20 */ /* 0x000fe20008400000 */
[----:B------:R-:W-:Y:S01]  /*1ee90*/  FMUL R14, R14, UR20 ;  /* 0x000000140e0e7c20 */ /* 0x000fe20008400000 */
[----:B------:R-:W-:Y:S01]  /*1eea0*/  FMUL R15, R15, UR20 ;  /* 0x000000140f0f7c20 */ /* 0x000fe20008400000 */
[----:B------:R-:W-:Y:S01]  /*1eeb0*/  FMUL R16, R16, UR20 ;  /* 0x0000001410107c20 */ /* 0x000fe20008400000 */
[----:B------:R-:W-:Y:S01]  /*1eec0*/  FMUL R17, R17, UR20 ;  /* 0x0000001411117c20 */ /* 0x000fe20008400000 */
[----:B------:R-:W-:Y:S01]  /*1eed0*/  FMUL R18, R18, UR20 ;  /* 0x0000001412127c20 */ /* 0x000fe20008400000 */
[----:B------:R-:W-:Y:S01]  /*1eee0*/  FMUL R19, R19, UR20 ;  /* 0x0000001413137c20 */ /* 0x000fe20008400000 */
[----:B------:R-:W-:Y:S01]  /*1eef0*/  @!P0 STG.E.U8 desc[UR14][R24.64+0x1], R4 ;  /* 0x0000010418008986 */ /* 0x000fe2000c10110e */
[----:B------:R-:W-:-:S02]  /*1ef00*/  ISETP.LT.OR P0, PT, R0, 0x1, !P2 ;  /* 0x000000010000780c */ /* 0x000fc40005701670 */
[----:B------:R-:W-:Y:S01]  /*1ef10*/  F2FP.SATFINITE.E4M3.F32.PACK_AB_MERGE_C R6, RZ, R6, RZ ;  /* 0x00000006ff06723e */ /* 0x000fe200048070ff */
[----:B------:R-:W-:Y:S01]  /*1ef20*/  FMUL R20, R20, UR20 ;  /* 0x0000001414147c20 */ /* 0x000fe20008400000 */
[----:B------:R-:W-:Y:S01]  /*1ef30*/  FMUL R21, R21, UR20 ;  /* 0x0000001415157c20 */ /* 0x000fe20008400000 */
[----:B------:R-:W-:Y:S01]  /*1ef40*/  FMUL R22, R22, UR20 ;  /* 0x0000001416167c20 */ /* 0x000fe20008400000 */
[----:B------:R-:W3:Y:S07]  /*1ef50*/  LDL.LU R41, [R1+0x204] ;  /* 0x0002040001297983 */ /* 0x000eee0000300800 */
[----:B------:R4:W-:Y:S01]  /*1ef60*/  @!P0 STG.E.U8 desc[UR14][R26.64], R5 ;  /* 0x000000051a008986 */ /* 0x0009e2000c10110e */
[----:B------:R-:W-:-:S02]  /*1ef70*/  ISETP.LT.OR P0, PT, R0, 0x2, !P2 ;  /* 0x000000020000780c */ /* 0x000fc40005701670 */
[----:B------:R-:W-:Y:S01]  /*1ef80*/  F2FP.SATFINITE.E4M3.F32.PACK_AB_MERGE_C R7, RZ, R7, RZ ;  /* 0x00000007ff07723e */ /* 0x000fe200048070ff */
[----:B------:R-:W5:Y:S01]  /*1ef90*/  LDL.LU R39, [R1+0x208] ;  /* 0x0002080001277983 */ /* 0x000f620000300800 */
[----:B------:R-:W-:Y:S02]  /*1efa0*/  F2FP.SATFINITE.E4M3.F32.PACK_AB_MERGE_C R8, RZ, R8, RZ ;  /* 0x00000008ff08723e */ /* 0x000fe400048070ff */
[----:B------:R-:W-:Y:S01]  /*1efb0*/  F2FP.SATFINITE.E4M3.F32.PACK_AB_MERGE_C R9, RZ, R9, RZ ;  /* 0x00000009ff09723e */ /* 0x000fe200048070ff */
[----:B------:R-:W-:Y:S01]  /*1efc0*/  FMUL R23, R23, UR20 ;  /* 0x0000001417177c20 */ /* 0x000fe20008400000 */
[----:B------:R-:W-:Y:S01]  /*1efd0*/  F2FP.SATFINITE.E4M3.F32.PACK_AB_MERGE_C R10, RZ, R10, RZ ;  /* 0x0000000aff0a723e */ /* 0x000fe200048070ff */
[----:B------:R-:W-:Y:S01]  /*1efe0*/  FMUL R152, R152, UR20 ;  /* 0x0000001498987c20 */ /* 0x000fe20008400000 */
[----:B------:R-:W-:Y:S01]  /*1eff0*/  F2FP.SATFINITE.E4M3.F32.PACK_AB_MERGE_C R11, RZ, R11, RZ ;  /* 0x0000000bff0b723e */ /* 0x000fe200048070ff */
[----:B------:R-:W3:Y:S04]  /*1f000*/  LDL.LU R35, [R1+0x20c] ;  /* 0x00020c0001237983 */ /* 0x000ee80000300800 */
[----:B------:R-:W-:Y:S01]  /*1f010*/  @!P0 STG.E.U8 desc[UR14][R26.64+0x1], R6 ;  /* 0x000001061a008986 */ /* 0x000fe2000c10110e */
[----:B------:R-:W-:-:S03]  /*1f020*/  ISETP.LT.OR P0, PT, R0, 0x9, !P2 ;  /* 0x000000090000780c */ /* 0x000fc60005701670 */
[----:B------:R-:W-:Y:S01]  /*1f030*/  @!P1 STG.E.U8 desc[UR14][R24.64+0x8], R7 ;  /* 0x0000080718009986 */ /* 0x000fe2000c10110e */
[----:B------:R-:W-:-:S03]  /*1f040*/  ISETP.LT.OR P1, PT, R0, 0xa, !P2 ;  /* 0x0000000a0000780c */ /* 0x000fc60005721670 */
[----:B------:R-:W-:Y:S01]  /*1f050*/  @!P5 STG.E.U8 desc[UR14][R24.64+0x9], R8 ;  /* 0x000009081800d986 */ /* 0x000fe2000c10110e */
[C---:B------:R-:W-:Y:S02]  /*1f060*/  ISETP.LT.OR P5, PT, R0.reuse, 0x11, !P3 ;  /* 0x000000110000780c */ /* 0x040fe40005fa1670 */
[----:B------:R-:W-:Y:S01]  /*1f070*/  F2FP.SATFINITE.E4M3.F32.PACK_AB_MERGE_C R12, RZ, R12, RZ ;  /* 0x0000000cff0c723e */ /* 0x000fe200048070ff */
[----:B------:R-:W-:Y:S01]  /*1f080*/  FMUL R153, R153, UR20 ;  /* 0x0000001499997c20 */ /* 0x000fe20008400000 */
[----:B------:R-:W-:Y:S01]  /*1f090*/  F2FP.SATFINITE.E4M3.F32.PACK_AB_MERGE_C R13, RZ, R13, RZ ;  /* 0x0000000dff0d723e */ /* 0x000fe200048070ff */
[----:B------:R-:W-:Y:S01]  /*1f0a0*/  @!P0 STG.E.U8 desc[UR14][R26.64+0x8], R9 ;  /* 0x000008091a008986 */ /* 0x000fe2000c10110e */
[----:B------:R-:W-:-:S03]  /*1f0b0*/  ISETP.LT.OR P0, PT, R0, 0x12, !P3 ;  /* 0x000000120000780c */ /* 0x000fc60005f01670 */
[----:B------:R-:W-:Y:S01]  /*1f0c0*/  @!P1 STG.E.U8 desc[UR14][R26.64+0x9], R10 ;  /* 0x0000090a1a009986 */ /* 0x000fe2000c10110e */
[----:B------:R-:W-:-:S03]  /*1f0d0*/  ISETP.LT.OR P1, PT, R0, 0x11, !P2 ;  /* 0x000000110000780c */ /* 0x000fc60005721670 */
[----:B------:R-:W-:Y:S01]  /*1f0e0*/  @!P5 STG.E.U8 desc[UR14][R24.64+0x10], R11 ;  /* 0x0000100b1800d986 */ /* 0x000fe2000c10110e */
[C---:B------:R-:W-:Y:S02]  /*1f0f0*/  ISETP.LT.OR P5, PT, R0.reuse, 0x12, !P2 ;  /* 0x000000120000780c */ /* 0x040fe400057a1670 */
[----:B------:R-:W-:Y:S01]  /*1f100*/  F2FP.SATFINITE.E4M3.F32.PACK_AB_MERGE_C R14, RZ, R14, RZ ;  /* 0x0000000eff0e723e */ /* 0x000fe200048070ff */
[----:B------:R-:W5:Y:S04]  /*1f110*/  LDL.LU R33, [R1+0x210] ;  /* 0x0002100001217983 */ /* 0x000f680000300800 */
[----:B------:R-:W-:Y:S01]  /*1f120*/  @!P0 STG.E.U8 desc[UR14][R24.64+0x11], R12 ;  /* 0x0000110c18008986 */ /* 0x000fe2000c10110e */
[----:B------:R-:W-:-:S03]  /*1f130*/  ISETP.LT.OR P0, PT, R0, 0x19, !P3 ;  /* 0x000000190000780c */ /* 0x000fc60005f01670 */
[----:B------:R-:W-:Y:S01]  /*1f140*/  @!P1 STG.E.U8 desc[UR14][R26.64+0x10], R13 ;  /* 0x0000100d1a009986 */ /* 0x000fe2000c10110e */
[C---:B------:R-:W-:Y:S02]  /*1f150*/  ISETP.LT.OR P1, PT, R0.reuse, 0x1a, !P3 ;  /* 0x0000001a0000780c */ /* 0x040fe40005f21670 */
[----:B------:R-:W-:Y:S02]  /*1f160*/  F2FP.SATFINITE.E4M3.F32.PACK_AB_MERGE_C R15, RZ, R15, RZ ;  /* 0x0000000fff0f723e */ /* 0x000fe400048070ff */
[----:B------:R-:W-:Y:S01]  /*1f170*/  F2FP.SATFINITE.E4M3.F32.PACK_AB_MERGE_C R16, RZ, R16, RZ ;  /* 0x00000010ff10723e */ /* 0x000fe200048070ff */
[----:B------:R-:W-:Y:S01]  /*1f180*/  @!P5 STG.E.U8 desc[UR14][R26.64+0x11], R14 ;  /* 0x0000110e1a00d986 */ /* 0x000fe2000c10110e */
[----:B------:R-:W-:-:S03]  /*1f190*/  ISETP.LT.OR P5, PT, R0, 0x19, !P2 ;  /* 0x000000190000780c */ /* 0x000fc600057a1670 */
[----:B------:R-:W-:Y:S01]  /*1f1a0*/  @!P0 STG.E.U8 desc[UR14][R24.64+0x18], R15 ;  /* 0x0000180f18008986 */ /* 0x000fe2000c10110e */
[----:B------:R-:W-:-:S03]  /*1f1b0*/  ISETP.LT.OR P0, PT, R0, 0x1a, !P2 ;  /* 0x0000001a0000780c */ /* 0x000fc60005701670 */
[----:B------:R-:W-:Y:S01]  /*1f1c0*/  @!P1 STG.E.U8 desc[UR14][R24.64+0x19], R16 ;  /* 0x0000191018009986 */ /* 0x000fe2000c10110e */
[----:B------:R-:W-:Y:S02]  /*1f1d0*/  ISETP.LT.OR P1, PT, R0, 0x21, !P3 ;  /* 0x000000210000780c */ /* 0x000fe40005f21670 */
[----:B------:R-:W-:Y:S01]  /*1f1e0*/  F2FP.SATFINITE.E4M3.F32.PACK_AB_MERGE_C R17, RZ, R17, RZ ;  /* 0x00000011ff11723e */ /* 0x000fe200048070ff */
[----:B------:R-:W5:Y:S01]  /*1f1f0*/  LDL.LU R32, [R1+0x214] ;  /* 0x0002140001207983 */ /* 0x000f620000300800 */
[----:B------:R-:W-:Y:S01]  /*1f200*/  F2FP.SATFINITE.E4M3.F32.PACK_AB_MERGE_C R18, RZ, R18, RZ ;  /* 0x00000012ff12723e */ /* 0x000fe200048070ff */
[----:B------:R-:W-:Y:S01]  /*1f210*/  FMUL R154, R154, UR20 ;  /* 0x000000149a9a7c20 */ /* 0x000fe20008400000 */
[----:B------:R-:W-:Y:S01]  /*1f220*/  F2FP.SATFINITE.E4M3.F32.PACK_AB_MERGE_C R19, RZ, R19, RZ ;  /* 0x00000013ff13723e */ /* 0x000fe200048070ff */
[----:B------:R-:W-:Y:S01]  /*1f230*/  @!P5 STG.E.U8 desc[UR14][R26.64+0x18], R17 ;  /* 0x000018111a00d986 */ /* 0x000fe2000c10110e */
[----:B------:R-:W-:Y:S01]  /*1f240*/  ISETP.LT.OR P5, PT, R0, 0x22, !P3 ;  /* 0x000000220000780c */ /* 0x000fe20005fa1670 */
[----:B------:R-:W-:Y:S01]  /*1f250*/  FMUL R156, R156, UR20 ;  /* 0x000000149c9c7c20 */ /* 0x000fe20008400000 */
[----:B------:R-:W-:Y:S01]  /*1f260*/  F2FP.SATFINITE.E4M3.F32.PACK_AB_MERGE_C R20, RZ, R20, RZ ;  /* 0x00000014ff14723e */ /* 0x000fe200048070ff */
[----:B------:R-:W-:Y:S01]  /*1f270*/  @!P0 STG.E.U8 desc[UR14][R26.64+0x19], R18 ;  /* 0x000019121a008986 */ /* 0x000fe2000c10110e */
[C---:B------:R-:W-:Y:S01]  /*1f280*/  ISETP.LT.OR P0, PT, R0.reuse, 0x21, !P2 ;  /* 0x000000210000780c */ /* 0x040fe20005701670 */
[----:B------:R-:W-:Y:S01]  /*1f290*/  FMUL R155, R155, UR20 ;  /* 0x000000149b9b7c20 */ /* 0x000fe20008400000 */
[----:B------:R-:W-:Y:S01]  /*1f2a0*/  F2FP.SATFINITE.E4M3.F32.PACK_AB_MERGE_C R21, RZ, R21, RZ ;  /* 0x00000015ff15723e */ /* 0x000fe200048070ff */
[----:B------:R-:W-:Y:S01]  /*1f2b0*/  @!P1 STG.E.U8 desc[UR14][R24.64+0x20], R19 ;  /* 0x0000201318009986 */ /* 0x000fe2000c10110e */
[----:B------:R-:W-:Y:S01]  /*1f2c0*/  ISETP.LT.OR P1, PT, R0, 0x22, !P2 ;  /* 0x000000220000780c */ /* 0x000fe20005721670 */
[----:B------:R-:W-:Y:S01]  /*1f2d0*/  FMUL R157, R157, UR20 ;  /* 0x000000149d9d7c20 */ /* 0x000fe20008400000 */
        /* <DEDUP_REMOVED lines=20> */
[C---:B------:R-:W-:Y:S01]  /*1f420*/  ISETP.LT.OR P6, PT, R0.reuse, 0x32, !P2 ;  /* 0x000000320000780c */ /* 0x040fe200057c1670 */
        /* <DEDUP_REMOVED lines=45> */
[----:B0-----:R-:W-:Y:S01]  /*1f700*/  F2FP.SATFINITE.E4M3.F32.PACK_AB_MERGE_C R3, RZ, R168, RZ ;  /* 0x000000a8ff03723e */ /* 0x001fe200048070ff */
        /* <DEDUP_REMOVED lines=11> */
[----:B----4-:R-:W-:Y:S01]  /*1f7c0*/  F2FP.SATFINITE.E4M3.F32.PACK_AB_MERGE_C R5, RZ, R170, RZ ;  /* 0x000000aaff05723e */ /* 0x010fe200048070ff */
        /* <DEDUP_REMOVED lines=8> */
[----:B------:R0:W-:Y:S01]  /*1f850*/  @!P1 STG.E.U8 desc[UR14][R24.64+0x49], R3 ;  /* 0x0000490318009986 */ /* 0x0001e2000c10110e */
[C---:B------:R-:W-:Y:S01]  /*1f860*/  ISETP.LT.OR P1, PT, R0.reuse, 0x52, !P3 ;  /* 0x000000520000780c */ /* 0x040fe20005f21670 */
[----:B------:R-:W-:Y:S01]  /*1f870*/  FMUL R181, R181, UR20 ;  /* 0x00000014b5b57c20 */ /* 0x000fe20008400000 */
[----:B------:R-:W-:Y:S01]  /*1f880*/  F2FP.SATFINITE.E4M3.F32.PACK_AB_MERGE_C R175, RZ, R175, RZ ;  /* 0x000000afffaf723e */ /* 0x000fe200048070ff */
[----:B------:R4:W-:Y:S01]  /*1f890*/  @!P6 STG.E.U8 desc[UR14][R26.64+0x49], R5 ;  /* 0x000049051a00e986 */ /* 0x0009e2000c10110e */
        /* <DEDUP_REMOVED lines=8> */
[----:B0-----:R-:W-:Y:S01]  /*1f920*/  F2FP.SATFINITE.E4M3.F32.PACK_AB_MERGE_C R3, RZ, R172, RZ ;  /* 0x000000acff03723e */ /* 0x001fe200048070ff */
[----:B------:R-:W-:Y:S01]  /*1f930*/  FMUL R183, R183, UR20 ;  /* 0x00000014b7b77c20 */ /* 0x000fe20008400000 */
[C---:B------:R-:W-:Y:S01]  /*1f940*/  ISETP.LT.OR P0, PT, R0.reuse, 0x59, !P3 ;  /* 0x000000590000780c */ /* 0x040fe20005f01670 */
[----:B------:R-:W-:Y:S01]  /*1f950*/  FMUL R185, R185, UR20 ;  /* 0x00000014b9b97c20 */ /* 0x000fe20008400000 */
[----:B----4-:R-:W-:Y:S01]  /*1f960*/  F2FP.SATFINITE.E4M3.F32.PACK_AB_MERGE_C R5, RZ, R174, RZ ;  /* 0x000000aeff05723e */ /* 0x010fe200048070ff */
        /* <DEDUP_REMOVED lines=8> */
[----:B------:R4:W-:Y:S01]  /*1f9f0*/  @!P6 STG.E.U8 desc[UR14][R26.64+0x51], R5 ;  /* 0x000051051a00e986 */ /* 0x0009e2000c10110e */
[C---:B------:R-:W-:Y:S01]  /*1fa00*/  ISETP.LT.OR P6, PT, R0.reuse, 0x5a, !P2 ;  /* 0x0000005a0000780c */ /* 0x040fe200057c1670 */
[----:B------:R-:W-:Y:S01]  /*1fa10*/  FMUL R187, R187, UR20 ;  /* 0x00000014bbbb7c20 */ /* 0x000fe20008400000 */
[----:B------:R-:W-:Y:S01]  /*1fa20*/  F2FP.SATFINITE.E4M3.F32.PACK_AB_MERGE_C R185, RZ, R185, RZ ;  /* 0x000000b9ffb9723e */ /* 0x000fe200048070ff */
[----:B------:R-:W-:Y:S01]  /*1fa30*/  @!P0 STG.E.U8 desc[UR14][R24.64+0x58], R175 ;  /* 0x000058af18008986 */ /* 0x000fe2000c10110e */
[----:B0-----:R-:W-:Y:S01]  /*1fa40*/  F2FP.SATFINITE.E4M3.F32.PACK_AB_MERGE_C R3, RZ, R176, RZ ;  /* 0x000000b0ff03723e */ /* 0x001fe200048070ff */
[----:B------:R-:W-:Y:S01]  /*1fa50*/  FMUL R189, R189, UR20 ;  /* 0x00000014bdbd7c20 */ /* 0x000fe20008400000 */
[----:B------:R-:W-:Y:S01]  /*1fa60*/  ISETP.LT.OR P0, PT, R0, 0x61, !P3 ;  /* 0x000000610000780c */ /* 0x000fe20005f01670 */
[----:B------:R-:W-:Y:S01]  /*1fa70*/  FMUL R190, R190, UR20 ;  /* 0x00000014bebe7c20 */ /* 0x000fe20008400000 */
[----:B------:R-:W-:Y:S01]  /*1fa80*/  FMUL R192, R192, UR20 ;  /* 0x00000014c0c07c20 */ /* 0x000fe20008400000 */
[----:B------:R0:W-:Y:S01]  /*1fa90*/  @!P1 STG.E.U8 desc[UR14][R24.64+0x59], R3 ;  /* 0x0000590318009986 */ /* 0x0001e2000c10110e */
[C---:B------:R-:W-:Y:S01]  /*1faa0*/  ISETP.LT.OR P1, PT, R0.reuse, 0x62, !P3 ;  /* 0x000000620000780c */ /* 0x040fe20005f21670 */
[----:B------:R-:W-:Y:S01]  /*1fab0*/  FMUL R191, R191, UR20 ;  /* 0x00000014bfbf7c20 */ /* 0x000fe20008400000 */
[----:B----4-:R-:W-:Y:S01]  /*1fac0*/  F2FP.SATFINITE.E4M3.F32.PACK_AB_MERGE_C R5, RZ, R178, RZ ;  /* 0x000000b2ff05723e */ /* 0x010fe200048070ff */
[----:B------:R-:W-:Y:S01]  /*1fad0*/  @!P5 STG.E.U8 desc[UR14][R26.64+0x58], R177 ;  /* 0x000058b11a00d986 */ /* 0x000fe2000c10110e */
        /* <DEDUP_REMOVED lines=12> */
[----:B------:R-:W-:Y:S01]  /*1fba0*/  F2FP.SATFINITE.E4M3.F32.PACK_AB_MERGE_C R191, RZ, R191, RZ ;  /* 0x000000bfffbf723e */ /* 0x000fe200048070ff */
[----:B------:R0:W-:Y:S01]  /*1fbb0*/  @!P1 STG.E.U8 desc[UR14][R24.64+0x61], R3 ;  /* 0x0000610318009986 */ /* 0x0001e2000c10110e */
[C---:B------:R-:W-:Y:S01]  /*1fbc0*/  ISETP.LT.OR P1, PT, R0.reuse, 0x6a, !P3 ;  /* 0x0000006a0000780c */ /* 0x040fe20005f21670 */
[----:B------:R-:W-:Y:S01]  /*1fbd0*/  FMUL R197, R197, UR20 ;  /* 0x00000014c5c57c20 */ /* 0x000fe20008400000 */
[----:B----4-:R-:W-:Y:S01]  /*1fbe0*/  F2FP.SATFINITE.E4M3.F32.PACK_AB_MERGE_C R5, RZ, R182, RZ ;  /* 0x000000b6ff05723e */ /* 0x010fe200048070ff */
[----:B------:R-:W-:Y:S01]  /*1fbf0*/  @!P5 STG.E.U8 desc[UR14][R26.64+0x60], R181 ;  /* 0x000060b51a00d986 */ /* 0x000fe2000c10110e */
[----:B------:R-:W-:Y:S01]  /*1fc00*/  ISETP.LT.OR P5, PT, R0, 0x69, !P2 ;  /* 0x000000690000780c */ /* 0x000fe200057a1670 */
        /* <DEDUP_REMOVED lines=13> */
[----:B------:R-:W-:Y:S01]  /*1fce0*/  ISETP.LT.OR P1, PT, R0, 0x72, !P3 ;  /* 0x000000720000780c */ /* 0x000fe20005f21670 */
[----:B------:R-:W-:Y:S01]  /*1fcf0*/  FMUL R202, R202, UR20 ;  /* 0x00000014caca7c20 */ /* 0x000fe20008400000 */
[----:B----4-:R-:W-:Y:S01]  /*1fd00*/  F2FP.SATFINITE.E4M3.F32.PACK_AB_MERGE_C R5, RZ, R186, RZ ;  /* 0x000000baff05723e */ /* 0x010fe200048070ff */
        /* <DEDUP_REMOVED lines=111> */
[----:B--2---:R-:W-:Y:S01]  /*20400*/  FMUL R2, R2, UR20 ;  /* 0x0000001402027c20 */ /* 0x004fe20008400000 */
        /* <DEDUP_REMOVED lines=8> */
[----:B------:R-:W4:Y:S01]  /*20490*/  LDL.LU R38, [R1+0x218] ;  /* 0x0002180001267983 */ /* 0x000f220000300800 */
[----:B------:R-:W-:-:S03]  /*204a0*/  F2FP.SATFINITE.E4M3.F32.PACK_AB_MERGE_C R233, RZ, R233, RZ ;  /* 0x000000e9ffe9723e */ /* 0x000fc600048070ff */
[----:B------:R0:W-:Y:S01]  /*204b0*/  @!P1 STG.E.U8 desc[UR14][R24.64+0xa1], R3 ;  /* 0x0000a10318009986 */ /* 0x0001e2000c10110e */
[C---:B------:R-:W-:Y:S02]  /*204c0*/  ISETP.LT.OR P1, PT, R0.reuse, 0xaa, !P3 ;  /* 0x000000aa0000780c */ /* 0x040fe40005f21670 */
[----:B--2---:R-:W-:Y:S01]  /*204d0*/  F2FP.SATFINITE.E4M3.F32.PACK_AB_MERGE_C R5, RZ, R214, RZ ;  /* 0x000000d6ff05723e */ /* 0x004fe200048070ff */
[----:B------:R-:W-:Y:S01]  /*204e0*/  @!P5 STG.E.U8 desc[UR14][R26.64+0xa0], R213 ;  /* 0x0000a0d51a00d986 */ /* 0x000fe2000c10110e */
[----:B------:R-:W-:-:S03]  /*204f0*/  ISETP.LT.OR P5, PT, R0, 0xa9, !P2 ;  /* 0x000000a90000780c */ /* 0x000fc600057a1670 */
[----:B------:R2:W-:Y:S01]  /*20500*/  @!P6 STG.E.U8 desc[UR14][R26.64+0xa1], R5 ;  /* 0x0000a1051a00e986 */ /* 0x0005e2000c10110e */
[C---:B------:R-:W-:Y:S02]  /*20510*/  ISETP.LT.OR P6, PT, R0.reuse, 0xaa, !P2 ;  /* 0x000000aa0000780c */ /* 0x040fe400057c1670 */
[----:B0-----:R-:W-:Y:S01]  /*20520*/  F2FP.SATFINITE.E4M3.F32.PACK_AB_MERGE_C R3, RZ, R216, RZ ;  /* 0x000000d8ff03723e */ /* 0x001fe200048070ff */
[----:B------:R-:W-:Y:S01]  /*20530*/  @!P0 STG.E.U8 desc[UR14][R24.64+0xa8], R215 ;  /* 0x0000a8d718008986 */ /* 0x000fe2000c10110e */
[----:B------:R-:W-:-:S03]  /*20540*/  ISETP.LT.OR P0, PT, R0, 0xb1, !P3 ;  /* 0x000000b10000780c */ /* 0x000fc60005f01670 */
        /* <DEDUP_REMOVED lines=38> */
[----:B------:R-:W4:Y:S04]  /*207b0*/  LDL.LU R37, [R1+0x21c] ;  /* 0x00021c0001257983 */ /* 0x000f280000300800 */
[----:B------:R-:W-:Y:S01]  /*207c0*/  @!P1 STG.E.U8 desc[UR14][R24.64+0xc9], R3 ;  /* 0x0000c90318009986 */ /* 0x000fe2000c10110e */
[C---:B------:R-:W-:Y:S02]  /*207d0*/  ISETP.LT.OR P1, PT, R0.reuse, 0xd2, !P3 ;  /* 0x000000d20000780c */ /* 0x040fe40005f21670 */
[----:B--2---:R-:W-:Y:S01]  /*207e0*/  F2FP.SATFINITE.E4M3.F32.PACK_AB_MERGE_C R5, RZ, R234, RZ ;  /* 0x000000eaff05723e */ /* 0x004fe200048070ff */
[----:B------:R-:W2:Y:S01]  /*207f0*/  LDL.LU R36, [R1+0x220] ;  /* 0x0002200001247983 */ /* 0x000ea20000300800 */
[----:B------:R-:W-:Y:S01]  /*20800*/  F2FP.SATFINITE.E4M3.F32.PACK_AB_MERGE_C R7, RZ, R236, RZ ;  /* 0x000000ecff07723e */ /* 0x000fe200048070ff */
[----:B---3--:R-:W-:Y:S01]  /*20810*/  FMUL R4, R35, UR20 ;  /* 0x0000001423047c20 */ /* 0x008fe20008400000 */
[----:B------:R-:W-:Y:S01]  /*20820*/  F2FP.SATFINITE.E4M3.F32.PACK_AB_MERGE_C R9, RZ, R2, RZ ;  /* 0x00000002ff09723e */ /* 0x000fe200048070ff */
[----:B------:R-:W-:Y:S01]  /*20830*/  FMUL R2, R41, UR20 ;  /* 0x0000001429027c20 */ /* 0x000fe20008400000 */
[----:B------:R-:W3:Y:S04]  /*20840*/  LDL.LU R35, [R1+0x224] ;  /* 0x0002240001237983 */ /* 0x000ee80000300800 */
[----:B------:R-:W-:Y:S01]  /*20850*/  @!P0 STG.E.U8 desc[UR14][R24.64+0xc8], R231 ;  /* 0x0000c8e718008986 */ /* 0x000fe2000c10110e */
[----:B------:R-:W-:-:S03]  /*20860*/  ISETP.LT.OR P0, PT, R0, 0xd1, !P3 ;  /* 0x000000d10000780c */ /* 0x000fc60005f01670 */
[----:B------:R-:W-:Y:S01]  /*20870*/  @!P5 STG.E.U8 desc[UR14][R26.64+0xc8], R233 ;  /* 0x0000c8e91a00d986 */ /* 0x000fe2000c10110e */
[----:B------:R-:W-:-:S03]  /*20880*/  ISETP.LT.OR P5, PT, R0, 0xd1, !P2 ;  /* 0x000000d10000780c */ /* 0x000fc600057a1670 */
[----:B------:R5:W-:Y:S01]  /*20890*/  @!P6 STG.E.U8 desc[UR14][R26.64+0xc9], R5 ;  /* 0x0000c9051a00e986 */ /* 0x000be2000c10110e */
[----:B------:R-:W-:-:S03]  /*208a0*/  ISETP.LT.OR P6, PT, R0, 0xd2, !P2 ;  /* 0x000000d20000780c */ /* 0x000fc600057c1670 */
[----:B------:R0:W-:Y:S01]  /*208b0*/  @!P1 STG.E.U8 desc[UR14][R24.64+0xd1], R7 ;  /* 0x0000d10718009986 */ /* 0x0001e2000c10110e */
[----:B-----5:R-:W-:-:S03]  /*208c0*/  FMUL R5, R33, UR20 ;  /* 0x0000001421057c20 */ /* 0x020fc60008400000 */
[----:B------:R-:W5:Y:S01]  /*208d0*/  LDL.LU R33, [R1+0x228] ;  /* 0x0002280001217983 */ /* 0x000f620000300800 */
[----:B0-----:R-:W-:Y:S01]  /*208e0*/  F2FP.SATFINITE.E4M3.F32.PACK_AB_MERGE_C R7, RZ, R2, RZ ;  /* 0x00000002ff07723e */ /* 0x001fe200048070ff */
[----:B------:R-:W-:Y:S02]  /*208f0*/  FMUL R2, R32, UR20 ;  /* 0x0000001420027c20 */ /* 0x000fe40008400000 */
[----:B------:R-:W5:Y:S04]  /*20900*/  LDL.LU R41, [R1+0x22c] ;  /* 0x00022c0001297983 */ /* 0x000f680000300800 */
[----:B------:R-:W5:Y:S01]  /*20910*/  LDL.LU R32, [R1+0x230] ;  /* 0x0002300001207983 */ /* 0x000f620000300800 */
[----:B------:R-:W-:Y:S01]  /*20920*/  F2FP.SATFINITE.E4M3.F32.PACK_AB_MERGE_C R235, RZ, R235, RZ ;  /* 0x000000ebffeb723e */ /* 0x000fe200048070ff */
[----:B------:R-:W-:Y:S01]  /*20930*/  FMUL R3, R39, UR20 ;  /* 0x0000001427037c20 */ /* 0x000fe20008400000 */
[----:B------:R-:W-:Y:S01]  /*20940*/  F2FP.SATFINITE.E4M3.F32.PACK_AB_MERGE_C R237, RZ, R237, RZ ;  /* 0x000000edffed723e */ /* 0x000fe200048070ff */
[----:B------:R-:W5:Y:S04]  /*20950*/  LDL.LU R39, [R1+0x234] ;  /* 0x0002340001277983 */ /* 0x000f680000300800 */
[----:B------:R-:W-:Y:S01]  /*20960*/  @!P0 STG.E.U8 desc[UR14][R24.64+0xd0], R235 ;  /* 0x0000d0eb18008986 */ /* 0x000fe2000c10110e */
[----:B------:R-:W-:-:S02]  /*20970*/  ISETP.LT.OR P0, PT, R0, 0xd9, !P3 ;  /* 0x000000d90000780c */ /* 0x000fc40005f01670 */
[C---:B------:R-:W-:Y:S01]  /*20980*/  ISETP.LT.OR P1, PT, R0.reuse, 0xda, !P3 ;  /* 0x000000da0000780c */ /* 0x040fe20005f21670 */
[----:B------:R-:W-:Y:S01]  /*20990*/  @!P5 STG.E.U8 desc[UR14][R26.64+0xd0], R237 ;  /* 0x0000d0ed1a00d986 */ /* 0x000fe2000c10110e */
[----:B------:R-:W-:Y:S02]  /*209a0*/  ISETP.LT.OR P5, PT, R0, 0xd9, !P2 ;  /* 0x000000d90000780c */ /* 0x000fe400057a1670 */
[----:B------:R-:W-:Y:S01]  /*209b0*/  F2FP.SATFINITE.E4M3.F32.PACK_AB_MERGE_C R11, RZ, R3, RZ ;  /* 0x00000003ff0b723e */ /* 0x000fe200048070ff */
[----:B------:R0:W-:Y:S01]  /*209c0*/  @!P6 STG.E.U8 desc[UR14][R26.64+0xd1], R9 ;  /* 0x0000d1091a00e986 */ /* 0x0001e2000c10110e */
[----:B------:R-:W-:-:S05]  /*209d0*/  F2FP.SATFINITE.E4M3.F32.PACK_AB_MERGE_C R13, RZ, R4, RZ ;  /* 0x00000004ff0d723e */ /* 0x000fca00048070ff */
[----:B------:R1:W-:Y:S01]  /*209e0*/  @!P0 STG.E.U8 desc[UR14][R24.64+0xd8], R7 ;  /* 0x0000d80718008986 */ /* 0x0003e2000c10110e */
[----:B0-----:R-:W-:-:S03]  /*209f0*/  F2FP.SATFINITE.E4M3.F32.PACK_AB_MERGE_C R9, RZ, R5, RZ ;  /* 0x00000005ff09723e */ /* 0x001fc600048070ff */
[----:B------:R0:W-:Y:S01]  /*20a00*/  @!P1 STG.E.U8 desc[UR14][R24.64+0xd9], R11 ;  /* 0x0000d90b18009986 */ /* 0x0001e2000c10110e */
[----:B-1----:R-:W-:-:S03]  /*20a10*/  F2FP.SATFINITE.E4M3.F32.PACK_AB_MERGE_C R7, RZ, R2, RZ ;  /* 0x00000002ff07723e */ /* 0x002fc600048070ff */
[----:B------:R1:W-:Y:S01]  /*20a20*/  @!P5 STG.E.U8 desc[UR14][R26.64+0xd8], R13 ;  /* 0x0000d80d1a00d986 */ /* 0x0003e2000c10110e */
[----:B----4-:R-:W-:-:S03]  /*20a30*/  FMUL R3, R38, UR20 ;  /* 0x0000001426037c20 */ /* 0x010fc60008400000 */
[----:B------:R-:W4:Y:S02]  /*20a40*/  LDL.LU R38, [R1+0x238] ;  /* 0x0002380001267983 */ /* 0x000f240000300800 */
[----:B0-----:R-:W-:Y:S01]  /*20a50*/  F2FP.SATFINITE.E4M3.F32.PACK_AB_MERGE_C R11, RZ, R3, RZ ;  /* 0x00000003ff0b723e */ /* 0x001fe200048070ff */
[----:B------:R-:W-:Y:S02]  /*20a60*/  FMUL R4, R37, UR20 ;  /* 0x0000001425047c20 */ /* 0x000fe40008400000 */
[----:B------:R-:W4:Y:S01]  /*20a70*/  LDL.LU R37, [R1+0x23c] ;  /* 0x00023c0001257983 */ /* 0x000f220000300800 */
[----:B--2---:R-:W-:-:S03]  /*20a80*/  FMUL R5, R36, UR20 ;  /* 0x0000001424057c20 */ /* 0x004fc60008400000 */
[----:B------:R-:W2:Y:S01]  /*20a90*/  LDL.LU R36, [R1+0x240] ;  /* 0x0002400001247983 */ /* 0x000ea20000300800 */
[----:B---3--:R-:W-:-:S03]  /*20aa0*/  FMUL R2, R35, UR20 ;  /* 0x0000001423027c20 */ /* 0x008fc60008400000 */
[----:B------:R-:W3:Y:S01]  /*20ab0*/  LDL.LU R35, [R1+0x244] ;  /* 0x0002440001237983 */ /* 0x000ee20000300800 */
[----:B-1----:R-:W-:Y:S01]  /*20ac0*/  F2FP.SATFINITE.E4M3.F32.PACK_AB_MERGE_C R13, RZ, R4, RZ ;  /* 0x00000004ff0d723e */ /* 0x002fe200048070ff */
[----:B-----5:R-:W-:Y:S02]  /*20ad0*/  FMUL R3, R33, UR20 ;  /* 0x0000001421037c20 */ /* 0x020fe40008400000 */
[----:B------:R-:W5:Y:S01]  /*20ae0*/  LDL.LU R33, [R1+0x248] ;  /* 0x0002480001217983 */ /* 0x000f620000300800 */
[----:B------:R-:W-:-:S03]  /*20af0*/  FMUL R4, R32, UR20 ;  /* 0x0000001420047c20 */ /* 0x000fc60008400000 */
[----:B------:R-:W5:Y:S01]  /*20b00*/  LDL.LU R32, [R1+0x24c] ;  /* 0x00024c0001207983 */ /* 0x000f620000300800 */
[C---:B------:R-:W-:Y:S02]  /*20b10*/  ISETP.LT.OR P6, PT, R0.reuse, 0xda, !P2 ;  /* 0x000000da0000780c */ /* 0x040fe400057c1670 */
[C---:B------:R-:W-:Y:S02]  /*20b20*/  ISETP.LT.OR P5, PT, R0.reuse, 0xe1, !P3 ;  /* 0x000000e10000780c */ /* 0x040fe40005fa1670 */
[C---:B------:R-:W-:Y:S02]  /*20b30*/  ISETP.LT.OR P1, PT, R0.reuse, 0xe2, !P2 ;  /* 0x000000e20000780c */ /* 0x040fe40005721670 */
[----:B------:R-:W-:-:S07]  /*20b40*/  ISETP.LT.OR P0, PT, R0, 0xe1, !P2 ;  /* 0x000000e10000780c */ /* 0x000fce0005701670 */
[----:B------:R0:W-:Y:S01]  /*20b50*/  @!P6 STG.E.U8 desc[UR14][R26.64+0xd9], R9 ;  /* 0x0000d9091a00e986 */ /* 0x0001e2000c10110e */
[----:B------:R-:W-:Y:S02]  /*20b60*/  ISETP.LT.OR P6, PT, R0, 0xe2, !P3 ;  /* 0x000000e20000780c */ /* 0x000fe40005fc1670 */
[----:B------:R-:W-:Y:S01]  /*20b70*/  F2FP.SATFINITE.E4M3.F32.PACK_AB_MERGE_C R5, RZ, R5, RZ ;  /* 0x00000005ff05723e */ /* 0x000fe200048070ff */
[----:B------:R-:W-:Y:S01]  /*20b80*/  @!P5 STG.E.U8 desc[UR14][R24.64+0xe0], R7 ;  /* 0x0000e0071800d986 */ /* 0x000fe2000c10110e */
[----:B0-----:R-:W-:Y:S01]  /*20b90*/  F2FP.SATFINITE.E4M3.F32.PACK_AB_MERGE_C R9, RZ, R2, RZ ;  /* 0x00000002ff09723e */ /* 0x001fe200048070ff */
[----:B------:R-:W-:-:S08]  /*20ba0*/  FMUL R2, R41, UR20 ;  /* 0x0000001429027c20 */ /* 0x000fd00008400000 */
[----:B------:R-:W-:Y:S01]  /*20bb0*/  @!P6 STG.E.U8 desc[UR14][R24.64+0xe1], R11 ;  /* 0x0000e10b1800e986 */ /* 0x000fe2000c10110e */
[----:B------:R-:W-:-:S03]  /*20bc0*/  ISETP.LT.OR P6, PT, R0, 0xe9, !P3 ;  /* 0x000000e90000780c */ /* 0x000fc60005fc1670 */
[----:B------:R0:W-:Y:S04]  /*20bd0*/  @!P1 STG.E.U8 desc[UR14][R26.64+0xe1], R5 ;  /* 0x0000e1051a009986 */ /* 0x0001e8000c10110e */
[----:B------:R-:W5:Y:S01]  /*20be0*/  LDL.LU R41, [R1+0x250] ;  /* 0x0002500001297983 */ /* 0x000f620000300800 */
[----:B------:R-:W-:-:S03]  /*20bf0*/  ISETP.LT.OR P5, PT, R0, 0xea, !P2 ;  /* 0x000000ea0000780c */ /* 0x000fc600057a1670 */
[----:B------:R1:W-:Y:S01]  /*20c00*/  @!P0 STG.E.U8 desc[UR14][R26.64+0xe0], R13 ;  /* 0x0000e00d1a008986 */ /* 0x0003e2000c10110e */
[----:B0-----:R-:W-:Y:S01]  /*20c10*/  F2FP.SATFINITE.E4M3.F32.PACK_AB_MERGE_C R5, RZ, R2, RZ ;  /* 0x00000002ff05723e */ /* 0x001fe200048070ff */
[----:B------:R-:W-:Y:S02]  /*20c20*/  FMUL R2, R39, UR20 ;  /* 0x0000001427027c20 */ /* 0x000fe40008400000 */
[----:B------:R-:W5:Y:S01]  /*20c30*/  LDL.LU R39, [R1+0x254] ;  /* 0x0002540001277983 */ /* 0x000f620000300800 */
[----:B------:R-:W-:Y:S02]  /*20c40*/  ISETP.LT.OR P0, PT, R0, 0xea, !P3 ;  /* 0x000000ea0000780c */ /* 0x000fe40005f01670 */
[----:B------:R-:W-:Y:S02]  /*20c50*/  F2FP.SATFINITE.E4M3.F32.PACK_AB_MERGE_C R7, RZ, R3, RZ ;  /* 0x00000003ff07723e */ /* 0x000fe400048070ff */
[----:B------:R-:W-:Y:S02]  /*20c60*/  F2FP.SATFINITE.E4M3.F32.PACK_AB_MERGE_C R11, RZ, R4, RZ ;  /* 0x00000004ff0b723e */ /* 0x000fe400048070ff */
[----:B-1----:R-:W-:Y:S01]  /*20c70*/  F2FP.SATFINITE.E4M3.F32.PACK_AB_MERGE_C R13, RZ, R2, RZ ;  /* 0x00000002ff0d723e */ /* 0x002fe200048070ff */
[----:B------:R-:W-:Y:S06]  /*20c80*/  @!P6 STG.E.U8 desc[UR14][R24.64+0xe8], R9 ;  /* 0x0000e8091800e986 */ /* 0x000fec000c10110e */
[----:B------:R0:W-:Y:S04]  /*20c90*/  @!P0 STG.E.U8 desc[UR14][R24.64+0xe9], R7 ;  /* 0x0000e90718008986 */ /* 0x0001e8000c10110e */
[----:B------:R1:W-:Y:S01]  /*20ca0*/  @!P5 STG.E.U8 desc[UR14][R26.64+0xe9], R11 ;  /* 0x0000e90b1a00d986 */ /* 0x0003e2000c10110e */
[----:B----4-:R-:W-:-:S03]  /*20cb0*/  FMUL R3, R38, UR20 ;  /* 0x0000001426037c20 */ /* 0x010fc60008400000 */
[----:B------:R-:W4:Y:S02]  /*20cc0*/  LDL.LU R38, [R1+0x258] ;  /* 0x0002580001267983 */ /* 0x000f240000300800 */
[----:B0-----:R-:W-:Y:S01]  /*20cd0*/  F2FP.SATFINITE.E4M3.F32.PACK_AB_MERGE_C R7, RZ, R3, RZ ;  /* 0x00000003ff07723e */ /* 0x001fe200048070ff */
[----:B------:R-:W-:Y:S02]  /*20ce0*/  FMUL R4, R37, UR20 ;  /* 0x0000001425047c20 */ /* 0x000fe40008400000 */
[----:B------:R-:W4:Y:S01]  /*20cf0*/  LDL.LU R37, [R1+0x25c] ;  /* 0x00025c0001257983 */ /* 0x000f220000300800 */
[----:B--2---:R-:W-:-:S03]  /*20d00*/  FMUL R2, R36, UR20 ;  /* 0x0000001424027c20 */ /* 0x004fc60008400000 */
[----:B------:R-:W2:Y:S02]  /*20d10*/  LDL.LU R36, [R1+0x260] ;  /* 0x0002600001247983 */ /* 0x000ea40000300800 */
[----:B------:R-:W-:Y:S01]  /*20d20*/  F2FP.SATFINITE.E4M3.F32.PACK_AB_MERGE_C R9, RZ, R2, RZ ;  /* 0x00000002ff09723e */ /* 0x000fe200048070ff */
[----:B---3--:R-:W-:Y:S02]  /*20d30*/  FMUL R2, R35, UR20 ;  /* 0x0000001423027c20 */ /* 0x008fe40008400000 */
[----:B------:R-:W3:Y:S03]  /*20d40*/  LDL.LU R35, [R1+0x264] ;  /* 0x0002640001237983 */ /* 0x000ee60000300800 */
        /* <DEDUP_REMOVED lines=10> */
[----:B------:R-:W-:-:S03]  /*20df0*/  ISETP.LT.OR P1, PT, R0, 0xf1, !P2 ;  /* 0x000000f10000780c */ /* 0x000fc60005721670 */
[----:B------:R1:W-:Y:S01]  /*20e00*/  @!P6 STG.E.U8 desc[UR14][R24.64+0xf0], R13 ;  /* 0x0000f00d1800e986 */ /* 0x0003e2000c10110e */
[----:B------:R-:W-:-:S03]  /*20e10*/  ISETP.LT.OR P6, PT, R0, 0xf9, !P3 ;  /* 0x000000f90000780c */ /* 0x000fc60005fc1670 */
[----:B------:R1:W-:Y:S01]  /*20e20*/  @!P0 STG.E.U8 desc[UR14][R24.64+0xf1], R7 ;  /* 0x0000f10718008986 */ /* 0x0003e2000c10110e */
[----:B------:R-:W-:Y:S02]  /*20e30*/  ISETP.LT.OR P3, PT, R0, 0xfa, !P3 ;  /* 0x000000fa0000780c */ /* 0x000fe40005f61670 */
[----:B0-----:R-:W-:Y:S02]  /*20e40*/  F2FP.SATFINITE.E4M3.F32.PACK_AB_MERGE_C R5, RZ, R4, RZ ;  /* 0x00000004ff05723e */ /* 0x001fe400048070ff */
[----:B-1----:R-:W-:Y:S02]  /*20e50*/  F2FP.SATFINITE.E4M3.F32.PACK_AB_MERGE_C R13, RZ, R3, RZ ;  /* 0x00000003ff0d723e */ /* 0x002fe400048070ff */
[----:B------:R-:W-:Y:S01]  /*20e60*/  F2FP.SATFINITE.E4M3.F32.PACK_AB_MERGE_C R7, RZ, R2, RZ ;  /* 0x00000002ff07723e */ /* 0x000fe200048070ff */
[----:B------:R-:W-:Y:S02]  /*20e70*/  FMUL R2, R41, UR20 ;  /* 0x0000001429027c20 */ /* 0x000fe40008400000 */
[----:B------:R-:W5:Y:S04]  /*20e80*/  LDL.LU R41, [R1+0x270] ;  /* 0x0002700001297983 */ /* 0x000f680000300800 */
[----:B------:R0:W-:Y:S01]  /*20e90*/  @!P5 STG.E.U8 desc[UR14][R26.64+0xf1], R9 ;  /* 0x0000f1091a00d986 */ /* 0x0001e2000c10110e */
[----:B------:R-:W-:-:S03]  /*20ea0*/  FMUL R3, R39, UR20 ;  /* 0x0000001427037c20 */ /* 0x000fc60008400000 */
[----:B------:R-:W5:Y:S01]  /*20eb0*/  LDL.LU R39, [R1+0x274] ;  /* 0x0002740001277983 */ /* 0x000f620000300800 */
[----:B------:R-:W-:-:S03]  /*20ec0*/  ISETP.LT.OR P5, PT, R0, 0xf9, !P2 ;  /* 0x000000f90000780c */ /* 0x000fc600057a1670 */
[----:B------:R-:W-:Y:S01]  /*20ed0*/  @!P1 STG.E.U8 desc[UR14][R26.64+0xf0], R5 ;  /* 0x0000f0051a009986 */ /* 0x000fe2000c10110e */
[----:B0-----:R-:W-:-:S03]  /*20ee0*/  F2FP.SATFINITE.E4M3.F32.PACK_AB_MERGE_C R9, RZ, R2, RZ ;  /* 0x00000002ff09723e */ /* 0x001fc600048070ff */
[----:B------:R0:W-:Y:S04]  /*20ef0*/  @!P6 STG.E.U8 desc[UR14][R24.64+0xf8], R11 ;  /* 0x0000f80b1800e986 */ /* 0x0001e8000c10110e */
[----:B------:R1:W-:Y:S01]  /*20f00*/  @!P3 STG.E.U8 desc[UR14][R24.64+0xf9], R13 ;  /* 0x0000f90d1800b986 */ /* 0x0003e2000c10110e */
[----:B0-----:R-:W-:-:S03]  /*20f10*/  F2FP.SATFINITE.E4M3.F32.PACK_AB_MERGE_C R11, RZ, R3, RZ ;  /* 0x00000003ff0b723e */ /* 0x001fc600048070ff */
[----:B------:R0:W-:Y:S01]  /*20f20*/  @!P5 STG.E.U8 desc[UR14][R26.64+0xf8], R7 ;  /* 0x0000f8071a00d986 */ /* 0x0001e2000c10110e */
[----:B----4-:R-:W-:-:S03]  /*20f30*/  FMUL R4, R38, UR20 ;  /* 0x0000001426047c20 */ /* 0x010fc60008400000 */
[----:B------:R-:W4:Y:S02]  /*20f40*/  LDL.LU R38, [R1+0x278] ;  /* 0x0002780001267983 */ /* 0x000f240000300800 */
[----:B-1----:R-:W-:Y:S01]  /*20f50*/  F2FP.SATFINITE.E4M3.F32.PACK_AB_MERGE_C R13, RZ, R4, RZ ;  /* 0x00000004ff0d723e */ /* 0x002fe200048070ff */
[----:B------:R-:W-:Y:S02]  /*20f60*/  FMUL R5, R37, UR20 ;  /* 0x0000001425057c20 */ /* 0x000fe40008400000 */
[----:B------:R-:W4:Y:S01]  /*20f70*/  LDL.LU R37, [R1+0x27c] ;  /* 0x00027c0001257983 */ /* 0x000f220000300800 */
[----:B--2---:R-:W-:-:S03]  /*20f80*/  FMUL R2, R36, UR20 ;  /* 0x0000001424027c20 */ /* 0x004fc60008400000 */
[----:B------:R-:W2:Y:S01]  /*20f90*/  LDL.LU R36, [R1+0x280] ;  /* 0x0002800001247983 */ /* 0x000ea20000300800 */
[----:B---3--:R-:W-:-:S03]  /*20fa0*/  FMUL R3, R35, UR20 ;  /* 0x0000001423037c20 */ /* 0x008fc60008400000 */
[----:B------:R-:W3:Y:S01]  /*20fb0*/  LDL.LU R35, [R1+0x284] ;  /* 0x0002840001237983 */ /* 0x000ee20000300800 */
[----:B0-----:R-:W-:Y:S01]  /*20fc0*/  F2FP.SATFINITE.E4M3.F32.PACK_AB_MERGE_C R7, RZ, R2, RZ ;  /* 0x00000002ff07723e */ /* 0x001fe200048070ff */
[----:B-----5:R-:W-:Y:S02]  /*20fd0*/  FMUL R4, R33, UR20 ;  /* 0x0000001421047c20 */ /* 0x020fe40008400000 */
[----:B------:R-:W5:Y:S01]  /*20fe0*/  LDL.LU R33, [R1+0x288] ;  /* 0x0002880001217983 */ /* 0x000f620000300800 */
[----:B------:R-:W-:-:S03]  /*20ff0*/  FMUL R2, R32, UR20 ;  /* 0x0000001420027c20 */ /* 0x000fc60008400000 */
[----:B------:R-:W5:Y:S01]  /*21000*/  LDL.LU R32, [R1+0x28c] ;  /* 0x00028c0001207983 */ /* 0x000f620000300800 */
[----:B------:R-:W-:Y:S02]  /*21010*/  ISETP.GE.AND P1, PT, R34, 0x81, PT ;  /* 0x000000812200780c */ /* 0x000fe40003f26270 */
[C---:B------:R-:W-:Y:S02]  /*21020*/  ISETP.LT.OR P2, PT, R0.reuse, 0xfa, !P2 ;  /* 0x000000fa0000780c */ /* 0x040fe40005741670 */
[C---:B------:R-:W-:Y:S02]  /*21030*/  ISETP.LT.OR P6, PT, R0.reuse, 0x1, !P1 ;  /* 0x000000010000780c */ /* 0x040fe40004fc1670 */
[----:B------:R-:W-:Y:S02]  /*21040*/  ISETP.LT.OR P3, PT, R0, 0x2, !P1 ;  /* 0x000000020000780c */ /* 0x000fe40004f61670 */
[----:B------:R-:W-:-:S07]  /*21050*/  ISETP.GE.AND P0, PT, R34, 0x89, PT ;  /* 0x000000892200780c */ /* 0x000fce0003f06270 */
[----:B------:R0:W-:Y:S04]  /*21060*/  @!P2 STG.E.U8 desc[UR14][R26.64+0xf9], R9 ;  /* 0x0000f9091a00a986 */ /* 0x0001e8000c10110e */
[----:B------:R-:W-:Y:S01]  /*21070*/  @!P6 STG.E.U8 desc[UR14][R30.64], R11 ;  /* 0x0000000b1e00e986 */ /* 0x000fe2000c10110e */
[C---:B------:R-:W-:Y:S02]  /*21080*/  ISETP.LT.OR P6, PT, R0.reuse, 0x2, !P0 ;  /* 0x000000020000780c */ /* 0x040fe400047c1670 */
[C---:B------:R-:W-:Y:S01]  /*21090*/  ISETP.LT.OR P5, PT, R0.reuse, 0x1, !P0 ;  /* 0x000000010000780c */ /* 0x040fe200047a1670 */
[----:B------:R1:W-:Y:S01]  /*210a0*/  @!P3 STG.E.U8 desc[UR14][R30.64+0x1], R13 ;  /* 0x0000010d1e00b986 */ /* 0x0003e2000c10110e */
[----:B------:R-:W-:Y:S02]  /*210b0*/  ISETP.LT.OR P2, PT, R0, 0xa, !P1 ;  /* 0x0000000a0000780c */ /* 0x000fe40004f41670 */
[----:B0-----:R-:W-:-:S02]  /*210c0*/  F2FP.SATFINITE.E4M3.F32.PACK_AB_MERGE_C R9, RZ, R3, RZ ;  /* 0x00000003ff09723e */ /* 0x001fc400048070ff */
[----:B------:R-:W-:Y:S01]  /*210d0*/  ISETP.LT.OR P3, PT, R0, 0x9, !P1 ;  /* 0x000000090000780c */ /* 0x000fe20004f61670 */
[----:B------:R-:W-:Y:S01]  /*210e0*/  FMUL R3, R41, UR20 ;  /* 0x0000001429037c20 */ /* 0x000fe20008400000 */
[----:B-1----:R-:W-:Y:S01]  /*210f0*/  F2FP.SATFINITE.E4M3.F32.PACK_AB_MERGE_C R13, RZ, R2, RZ ;  /* 0x00000002ff0d723e */ /* 0x002fe200048070ff */
[----:B------:R-:W5:Y:S01]  /*21100*/  LDL.LU R41, [R1+0x290] ;  /* 0x0002900001297983 */ /* 0x000f620000300800 */
[----:B------:R-:W-:Y:S02]  /*21110*/  F2FP.SATFINITE.E4M3.F32.PACK_AB_MERGE_C R5, RZ, R5, RZ ;  /* 0x00000005ff05723e */ /* 0x000fe400048070ff */
[----:B------:R-:W-:Y:S01]  /*21120*/  F2FP.SATFINITE.E4M3.F32.PACK_AB_MERGE_C R11, RZ, R4, RZ ;  /* 0x00000004ff0b723e */ /* 0x000fe200048070ff */
[----:B------:R0:W-:Y:S01]  /*21130*/  @!P6 STG.E.U8 desc[UR14][R28.64+0x1], R7 ;  /* 0x000001071c00e986 */ /* 0x0001e2000c10110e */
[----:B------:R-:W-:-:S03]  /*21140*/  FMUL R2, R39, UR20 ;  /* 0x0000001427027c20 */ /* 0x000fc60008400000 */
[----:B------:R-:W5:Y:S01]  /*21150*/  LDL.LU R39, [R1+0x294] ;  /* 0x0002940001277983 */ /* 0x000f620000300800 */
[----:B------:R-:W-:Y:S02]  /*21160*/  ISETP.LT.OR P6, PT, R0, 0xa, !P0 ;  /* 0x0000000a0000780c */ /* 0x000fe400047c1670 */
[----:B0-----:R-:W-:Y:S01]  /*21170*/  F2FP.SATFINITE.E4M3.F32.PACK_AB_MERGE_C R7, RZ, R2, RZ ;  /* 0x00000002ff07723e */ /* 0x001fe200048070ff */
[----:B------:R0:W-:Y:S04]  /*21180*/  @!P5 STG.E.U8 desc[UR14][R28.64], R5 ;  /* 0x000000051c00d986 */ /* 0x0001e8000c10110e */
[----:B------:R-:W-:Y:S04]  /*21190*/  @!P2 STG.E.U8 desc[UR14][R30.64+0x9], R11 ;  /* 0x0000090b1e00a986 */ /* 0x000fe8000c10110e */
[----:B------:R1:W-:Y:S01]  /*211a0*/  @!P3 STG.E.U8 desc[UR14][R30.64+0x8], R9 ;  /* 0x000008091e00b986 */ /* 0x0003e2000c10110e */
[----:B0-----:R-:W-:-:S05]  /*211b0*/  F2FP.SATFINITE.E4M3.F32.PACK_AB_MERGE_C R5, RZ, R3, RZ ;  /* 0x00000003ff05723e */ /* 0x001fca00048070ff */
[----:B------:R0:W-:Y:S01]  /*211c0*/  @!P6 STG.E.U8 desc[UR14][R28.64+0x9], R5 ;  /* 0x000009051c00e986 */ /* 0x0001e2000c10110e */
[----:B----4-:R-:W-:-:S03]  /*211d0*/  FMUL R4, R38, UR20 ;  /* 0x0000001426047c20 */ /* 0x010fc60008400000 */
[----:B------:R-:W4:Y:S02]  /*211e0*/  LDL.LU R38, [R1+0x298] ;  /* 0x0002980001267983 */ /* 0x000f240000300800 */
[----:B-1----:R-:W-:Y:S01]  /*211f0*/  F2FP.SATFINITE.E4M3.F32.PACK_AB_MERGE_C R9, RZ, R4, RZ ;  /* 0x00000004ff09723e */ /* 0x002fe200048070ff */
[----:B------:R-:W-:Y:S02]  /*21200*/  FMUL R2, R37, UR20 ;  /* 0x0000001425027c20 */ /* 0x000fe40008400000 */
[----:B------:R-:W4:Y:S03]  /*21210*/  LDL.LU R37, [R1+0x29c] ;  /* 0x00029c0001257983 */ /* 0x000f260000300800 */
[----:B------:R-:W-:Y:S01]  /*21220*/  F2FP.SATFINITE.E4M3.F32.PACK_AB_MERGE_C R11, RZ, R2, RZ ;  /* 0x00000002ff0b723e */ /* 0x000fe200048070ff */
[----:B--2---:R-:W-:Y:S02]  /*21230*/  FMUL R2, R36, UR20 ;  /* 0x0000001424027c20 */ /* 0x004fe40008400000 */
[----:B------:R-:W2:Y:S01]  /*21240*/  LDL.LU R36, [R1+0x2a0] ;  /* 0x0002a00001247983 */ /* 0x000ea20000300800 */
[----:B---3--:R-:W-:-:S03]  /*21250*/  FMUL R3, R35, UR20 ;  /* 0x0000001423037c20 */ /* 0x008fc60008400000 */
[----:B------:R-:W3:Y:S01]  /*21260*/  LDL.LU R35, [R1+0x2a4] ;  /* 0x0002a40001237983 */ /* 0x000ee20000300800 */
[----:B-----5:R-:W-:-:S03]  /*21270*/  FMUL R4, R33, UR20 ;  /* 0x0000001421047c20 */ /* 0x020fc60008400000 */
[----:B------:R-:W5:Y:S01]  /*21280*/  LDL.LU R33, [R1+0x2a8] ;  /* 0x0002a80001217983 */ /* 0x000f620000300800 */
[----:B0-----:R-:W-:-:S03]  /*21290*/  FMUL R5, R32, UR20 ;  /* 0x0000001420057c20 */ /* 0x001fc60008400000 */
[----:B------:R-:W5:Y:S01]  /*212a0*/  LDL.LU R32, [R1+0x2ac] ;  /* 0x0002ac0001207983 */ /* 0x000f620000300800 */
[C---:B------:R-:W-:Y:S02]  /*212b0*/  ISETP.LT.OR P5, PT, R0.reuse, 0x9, !P0 ;  /* 0x000000090000780c */ /* 0x040fe400047a1670 */
[C---:B------:R-:W-:Y:S02]  /*212c0*/  ISETP.LT.OR P3, PT, R0.reuse, 0x11, !P1 ;  /* 0x000000110000780c */ /* 0x040fe40004f61670 */
[C---:B------:R-:W-:Y:S02]  /*212d0*/  ISETP.LT.OR P2, PT, R0.reuse, 0x12, !P1 ;  /* 0x000000120000780c */ /* 0x040fe40004f41670 */
[----:B------:R-:W-:-:S07]  /*212e0*/  ISETP.LT.OR P6, PT, R0, 0x12, !P0 ;  /* 0x000000120000780c */ /* 0x000fce00047c1670 */
[----:B------:R-:W-:Y:S01]  /*212f0*/  @!P5 STG.E.U8 desc[UR14][R28.64+0x8], R13 ;  /* 0x0000080d1c00d986 */ /* 0x000fe2000c10110e */
[----:B------:R-:W-:-:S03]  /*21300*/  ISETP.LT.OR P5, PT, R0, 0x11, !P0 ;  /* 0x000000110000780c */ /* 0x000fc600047a1670 */
[----:B------:R0:W-:Y:S01]  /*21310*/  @!P3 STG.E.U8 desc[UR14][R30.64+0x10], R7 ;  /* 0x000010071e00b986 */ /* 0x0001e2000c10110e */
[----:B------:R-:W-:-:S03]  /*21320*/  ISETP.LT.OR P3, PT, R0, 0x19, !P1 ;  /* 0x000000190000780c */ /* 0x000fc60004f61670 */
[----:B------:R1:W-:Y:S01]  /*21330*/  @!P2 STG.E.U8 desc[UR14][R30.64+0x11], R9 ;  /* 0x000011091e00a986 */ /* 0x0003e2000c10110e */
[----:B------:R-:W-:Y:S02]  /*21340*/  ISETP.LT.OR P2, PT, R0, 0x1a, !P1 ;  /* 0x0000001a0000780c */ /* 0x000fe40004f41670 */
[----:B0-----:R-:W-:Y:S02]  /*21350*/  F2FP.SATFINITE.E4M3.F32.PACK_AB_MERGE_C R7, RZ, R2, RZ ;  /* 0x00000002ff07723e */ /* 0x001fe400048070ff */
[----:B-1----:R-:W-:Y:S01]  /*21360*/  F2FP.SATFINITE.E4M3.F32.PACK_AB_MERGE_C R9, RZ, R3, RZ ;  /* 0x00000003ff09723e */ /* 0x002fe200048070ff */
[----:B------:R-:W-:Y:S02]  /*21370*/  FMUL R2, R41, UR20 ;  /* 0x0000001429027c20 */ /* 0x000fe40008400000 */
[----:B------:R-:W5:Y:S01]  /*21380*/  LDL.LU R41, [R1+0x2b0] ;  /* 0x0002b00001297983 */ /* 0x000f620000300800 */
[----:B------:R-:W-:-:S03]  /*21390*/  F2FP.SATFINITE.E4M3.F32.PACK_AB_MERGE_C R13, RZ, R4, RZ ;  /* 0x00000004ff0d723e */ /* 0x000fc600048070ff */
[----:B------:R0:W-:Y:S01]  /*213a0*/  @!P6 STG.E.U8 desc[UR14][R28.64+0x11], R7 ;  /* 0x000011071c00e986 */ /* 0x0001e2000c10110e */
[----:B------:R-:W-:-:S03]  /*213b0*/  FMUL R3, R39, UR20 ;  /* 0x0000001427037c20 */ /* 0x000fc60008400000 */
[----:B------:R-:W5:Y:S01]  /*213c0*/  LDL.LU R39, [R1+0x2b4] ;  /* 0x0002b40001277983 */ /* 0x000f620000300800 */
[----:B------:R-:W-:Y:S02]  /*213d0*/  ISETP.LT.OR P6, PT, R0, 0x1a, !P0 ;  /* 0x0000001a0000780c */ /* 0x000fe400047c1670 */
[----:B0-----:R-:W-:Y:S01]  /*213e0*/  F2FP.SATFINITE.E4M3.F32.PACK_AB_MERGE_C R7, RZ, R2, RZ ;  /* 0x00000002ff07723e */ /* 0x001fe200048070ff */
[----:B------:R-:W-:Y:S04]  /*213f0*/  @!P5 STG.E.U8 desc[UR14][R28.64+0x10], R11 ;  /* 0x0000100b1c00d986 */ /* 0x000fe8000c10110e */
[----:B------:R0:W-:Y:S04]  /*21400*/  @!P3 STG.E.U8 desc[UR14][R30.64+0x18], R9 ;  /* 0x000018091e00b986 */ /* 0x0001e8000c10110e */
[----:B------:R1:W-:Y:S01]  /*21410*/  @!P2 STG.E.U8 desc[UR14][R30.64+0x19], R13 ;  /* 0x0000190d1e00a986 */ /* 0x0003e2000c10110e */
[----:B0-----:R-:W-:-:S03]  /*21420*/  F2FP.SATFINITE.E4M3.F32.PACK_AB_MERGE_C R9, RZ, R3, RZ ;  /* 0x00000003ff09723e */ /* 0x001fc600048070ff */
[----:B------:R0:W-:Y:S01]  /*21430*/  @!P6 STG.E.U8 desc[UR14][R28.64+0x19], R7 ;  /* 0x000019071c00e986 */ /* 0x0001e2000c10110e */
[----:B----4-:R-:W-:-:S03]  /*21440*/  FMUL R4, R38, UR20 ;  /* 0x0000001426047c20 */ /* 0x010fc60008400000 */
[----:B------:R-:W4:Y:S02]  /*21450*/  LDL.LU R38, [R1+0x2b8] ;  /* 0x0002b80001267983 */ /* 0x000f240000300800 */
[----:B------:R-:W-:Y:S01]  /*21460*/  F2FP.SATFINITE.E4M3.F32.PACK_AB_MERGE_C R11, RZ, R4, RZ ;  /* 0x00000004ff0b723e */ /* 0x000fe200048070ff */
[----:B------:R-:W-:Y:S02]  /*21470*/  FMUL R2, R37, UR20 ;  /* 0x0000001425027c20 */ /* 0x000fe40008400000 */
[----:B------:R-:W4:Y:S03]  /*21480*/  LDL.LU R37, [R1+0x2bc] ;  /* 0x0002bc0001257983 */ /* 0x000f260000300800 */
[----:B-1----:R-:W-:Y:S01]  /*21490*/  F2FP.SATFINITE.E4M3.F32.PACK_AB_MERGE_C R13, RZ, R2, RZ ;  /* 0x00000002ff0d723e */ /* 0x002fe200048070ff */
[----:B--2---:R-:W-:Y:S02]  /*214a0*/  FMUL R3, R36, UR20 ;  /* 0x0000001424037c20 */ /* 0x004fe40008400000 */
[----:B------:R-:W2:Y:S01]  /*214b0*/  LDL.LU R36, [R1+0x2c0] ;  /* 0x0002c00001247983 */ /* 0x000ea20000300800 */
[----:B---3--:R-:W-:-:S03]  /*214c0*/  FMUL R2, R35, UR20 ;  /* 0x0000001423027c20 */ /* 0x008fc60008400000 */
[----:B------:R-:W3:Y:S02]  /*214d0*/  LDL.LU R35, [R1+0x2c4] ;  /* 0x0002c40001237983 */ /* 0x000ee40000300800 */
[----:B0-----:R-:W-:Y:S01]  /*214e0*/  F2FP.SATFINITE.E4M3.F32.PACK_AB_MERGE_C R7, RZ, R2, RZ ;  /* 0x00000002ff07723e */ /* 0x001fe200048070ff */
[----:B-----5:R-:W-:Y:S02]  /*214f0*/  FMUL R4, R33, UR20 ;  /* 0x0000001421047c20 */ /* 0x020fe40008400000 */
[----:B------:R-:W5:Y:S01]  /*21500*/  LDL.LU R33, [R1+0x2c8] ;  /* 0x0002c80001217983 */ /* 0x000f620000300800 */
[----:B------:R-:W-:-:S03]  /*21510*/  FMUL R2, R32, UR20 ;  /* 0x0000001420027c20 */ /* 0x000fc60008400000 */
[----:B------:R-:W5:Y:S01]  /*21520*/  LDL.LU R32, [R1+0x2cc] ;  /* 0x0002cc0001207983 */ /* 0x000f620000300800 */
[C---:B------:R-:W-:Y:S02]  /*21530*/  ISETP.LT.OR P5, PT, R0.reuse, 0x19, !P0 ;  /* 0x000000190000780c */ /* 0x040fe400047a1670 */
[C---:B------:R-:W-:Y:S02]  /*21540*/  ISETP.LT.OR P3, PT, R0.reuse, 0x21, !P1 ;  /* 0x000000210000780c */ /* 0x040fe40004f61670 */
[C---:B------:R-:W-:Y:S02]  /*21550*/  ISETP.LT.OR P2, PT, R0.reuse, 0x22, !P1 ;  /* 0x000000220000780c */ /* 0x040fe40004f41670 */
[----:B------:R-:W-:Y:S02]  /*21560*/  F2FP.SATFINITE.E4M3.F32.PACK_AB_MERGE_C R5, RZ, R5, RZ ;  /* 0x00000005ff05723e */ /* 0x000fe400048070ff */
[----:B------:R-:W-:-:S05]  /*21570*/  ISETP.LT.OR P6, PT, R0, 0x22, !P0 ;  /* 0x000000220000780c */ /* 0x000fca00047c1670 */
[----:B------:R0:W-:Y:S01]  /*21580*/  @!P5 STG.E.U8 desc[UR14][R28.64+0x18], R5 ;  /* 0x000018051c00d986 */ /* 0x0001e2000c10110e */
[----:B------:R-:W-:-:S03]  /*21590*/  ISETP.LT.OR P5, PT, R0, 0x21, !P0 ;  /* 0x000000210000780c */ /* 0x000fc600047a1670 */
[----:B------:R-:W-:Y:S01]  /*215a0*/  @!P3 STG.E.U8 desc[UR14][R30.64+0x20], R9 ;  /* 0x000020091e00b986 */ /* 0x000fe2000c10110e */
        /* <DEDUP_REMOVED lines=8> */
[----:B------:R-:W-:Y:S01]  /*21630*/  @!P6 STG.E.U8 desc[UR14][R28.64+0x21], R5 ;  /* 0x000021051c00e986 */ /* 0x000fe2000c10110e */
[----:B------:R-:W-:-:S03]  /*21640*/  FMUL R3, R39, UR20 ;  /* 0x0000001427037c20 */ /* 0x000fc60008400000 */
[----:B------:R-:W5:Y:S01]  /*21650*/  LDL.LU R39, [R1+0x2d4] ;  /* 0x0002d40001277983 */ /* 0x000f620000300800 */
[----:B------:R-:W-:-:S03]  /*21660*/  ISETP.LT.OR P6, PT, R0, 0x2a, !P0 ;  /* 0x0000002a0000780c */ /* 0x000fc600047c1670 */
[----:B------:R-:W-:Y:S04]  /*21670*/  @!P5 STG.E.U8 desc[UR14][R28.64+0x20], R13 ;  /* 0x0000200d1c00d986 */ /* 0x000fe8000c10110e */
[----:B------:R0:W-:Y:S04]  /*21680*/  @!P3 STG.E.U8 desc[UR14][R30.64+0x28], R7 ;  /* 0x000028071e00b986 */ /* 0x0001e8000c10110e */
[----:B------:R1:W-:Y:S01]  /*21690*/  @!P2 STG.E.U8 desc[UR14][R30.64+0x29], R9 ;  /* 0x000029091e00a986 */ /* 0x0003e2000c10110e */
[----:B0-----:R-:W-:Y:S02]  /*216a0*/  F2FP.SATFINITE.E4M3.F32.PACK_AB_MERGE_C R7, RZ, R2, RZ ;  /* 0x00000002ff07723e */ /* 0x001fe400048070ff */
[----:B-1----:R-:W-:-:S03]  /*216b0*/  F2FP.SATFINITE.E4M3.F32.PACK_AB_MERGE_C R9, RZ, R3, RZ ;  /* 0x00000003ff09723e */ /* 0x002fc600048070ff */
[----:B------:R0:W-:Y:S01]  /*216c0*/  @!P6 STG.E.U8 desc[UR14][R28.64+0x29], R7 ;  /* 0x000029071c00e986 */ /* 0x0001e2000c10110e */
[----:B----4-:R-:W-:-:S03]  /*216d0*/  FMUL R4, R38, UR20 ;  /* 0x0000001426047c20 */ /* 0x010fc60008400000 */
[----:B------:R-:W4:Y:S02]  /*216e0*/  LDL.LU R38, [R1+0x2d8] ;  /* 0x0002d80001267983 */ /* 0x000f240000300800 */
[----:B------:R-:W-:Y:S01]  /*216f0*/  F2FP.SATFINITE.E4M3.F32.PACK_AB_MERGE_C R13, RZ, R4, RZ ;  /* 0x00000004ff0d723e */ /* 0x000fe200048070ff */
        /* <DEDUP_REMOVED lines=21> */
[----:B------:R-:W-:Y:S02]  /*21850*/  F2FP.SATFINITE.E4M3.F32.PACK_AB_MERGE_C R5, RZ, R5, RZ ;  /* 0x00000005ff05723e */ /* 0x000fe400048070ff */
        /* <DEDUP_REMOVED lines=204> */
[----:B------:R-:W-:Y:S01]  /*22520*/  F2FP.SATFINITE.E4M3.F32.PACK_AB_MERGE_C R9, RZ, R4, RZ ;  /* 0x00000004ff09723e */ /* 0x000fe200048070ff */
[----:B------:R-:W-:-:S02]  /*22530*/  FMUL R3, R39, UR20 ;  /* 0x0000001427037c20 */ /* 0x000fc40008400000 */
[----:B------:R-:W5:Y:S04]  /*22540*/  LDL.LU R39, [R1+0x394] ;  /* 0x0003940001277983 */ /* 0x000f680000300800 */
[----:B------:R-:W-:Y:S04]  /*22550*/  @!P6 STG.E.U8 desc[UR14][R28.64+0x81], R5 ;  /* 0x000081051c00e986 */ /* 0x000fe8000c10110e */
[----:B------:R-:W-:Y:S04]  /*22560*/  @!P5 STG.E.U8 desc[UR14][R28.64+0x80], R13 ;  /* 0x0000800d1c00d986 */ /* 0x000fe8000c10110e */
[----:B------:R0:W-:Y:S04]  /*22570*/  @!P3 STG.E.U8 desc[UR14][R30.64+0x88], R7 ;  /* 0x000088071e00b986 */ /* 0x0001e8000c10110e */
[----:B------:R1:W-:Y:S01]  /*22580*/  @!P2 STG.E.U8 desc[UR14][R30.64+0x89], R9 ;  /* 0x000089091e00a986 */ /* 0x0003e2000c10110e */
[----:B0-----:R-:W-:-:S02]  /*22590*/  F2FP.SATFINITE.E4M3.F32.PACK_AB_MERGE_C R7, RZ, R2, RZ ;  /* 0x00000002ff07723e */ /* 0x001fc400048070ff */
[----:B-1----:R-:W-:Y:S01]  /*225a0*/  F2FP.SATFINITE.E4M3.F32.PACK_AB_MERGE_C R9, RZ, R3, RZ ;  /* 0x00000003ff09723e */ /* 0x002fe200048070ff */
[----:B----4-:R-:W-:Y:S02]  /*225b0*/  FMUL R4, R38, UR20 ;  /* 0x0000001426047c20 */ /* 0x010fe40008400000 */
[----:B------:R-:W4:Y:S03]  /*225c0*/  LDL.LU R38, [R1+0x398] ;  /* 0x0003980001267983 */ /* 0x000f260000300800 */
[----:B------:R-:W-:Y:S01]  /*225d0*/  F2FP.SATFINITE.E4M3.F32.PACK_AB_MERGE_C R13, RZ, R4, RZ ;  /* 0x00000004ff0d723e */ /* 0x000fe200048070ff */
[----:B------:R-:W-:Y:S02]  /*225e0*/  FMUL R5, R37, UR20 ;  /* 0x0000001425057c20 */ /* 0x000fe40008400000 */
[----:B------:R-:W4:Y:S01]  /*225f0*/  LDL.LU R37, [R1+0x39c] ;  /* 0x00039c0001257983 */ /* 0x000f220000300800 */
[----:B--2---:R-:W-:-:S03]  /*22600*/  FMUL R2, R36, UR20 ;  /* 0x0000001424027c20 */ /* 0x004fc60008400000 */
[----:B------:R-:W2:Y:S01]  /*22610*/  LDL.LU R36, [R1+0x3a0] ;  /* 0x0003a00001247983 */ /* 0x000ea20000300800 */
[----:B---3--:R-:W-:-:S03]  /*22620*/  FMUL R3, R35, UR20 ;  /* 0x0000001423037c20 */ /* 0x008fc60008400000 */
[----:B------:R-:W3:Y:S01]  /*22630*/  LDL.LU R35, [R1+0x3a4] ;  /* 0x0003a40001237983 */ /* 0x000ee20000300800 */
[----:B------:R-:W-:Y:S01]  /*22640*/  F2FP.SATFINITE.E4M3.F32.PACK_AB_MERGE_C R15, RZ, R5, RZ ;  /* 0x00000005ff0f723e */ /* 0x000fe200048070ff */
        /* <DEDUP_REMOVED lines=10> */
[----:B------:R-:W-:Y:S01]  /*226f0*/  @!P5 STG.E.U8 desc[UR14][R28.64+0x88], R11 ;  /* 0x0000880b1c00d986 */ /* 0x000fe2000c10110e */
[----:B------:R-:W-:-:S03]  /*22700*/  ISETP.LT.OR P5, PT, R0, 0x91, !P0 ;  /* 0x000000910000780c */ /* 0x000fc600047a1670 */
[----:B------:R1:W-:Y:S01]  /*22710*/  @!P3 STG.E.U8 desc[UR14][R30.64+0x90], R9 ;  /* 0x000090091e00b986 */ /* 0x0003e2000c10110e */
[C---:B------:R-:W-:Y:S02]  /*22720*/  ISETP.LT.OR P3, PT, R0.reuse, 0x99, !P1 ;  /* 0x000000990000780c */ /* 0x040fe40004f61670 */
[----:B0-----:R-:W-:Y:S01]  /*22730*/  F2FP.SATFINITE.E4M3.F32.PACK_AB_MERGE_C R7, RZ, R2, RZ ;  /* 0x00000002ff07723e */ /* 0x001fe200048070ff */
[----:B------:R-:W-:Y:S01]  /*22740*/  @!P2 STG.E.U8 desc[UR14][R30.64+0x91], R13 ;  /* 0x0000910d1e00a986 */ /* 0x000fe2000c10110e */
[----:B------:R-:W-:Y:S02]  /*22750*/  ISETP.LT.OR P2, PT, R0, 0x9a, !P1 ;  /* 0x0000009a0000780c */ /* 0x000fe40004f41670 */
        /* <DEDUP_REMOVED lines=86> */
[----:B------:R-:W-:Y:S01]  /*22cc0*/  FMUL R2, R39, UR20 ;  /* 0x0000001427027c20 */ /* 0x000fe20008400000 */
[----:B------:R-:W-:Y:S02]  /*22cd0*/  ISETP.LT.OR P6, PT, R0, 0xba, !P0 ;  /* 0x000000ba0000780c */ /* 0x000fe400047c1670 */
[----:B------:R-:W5:Y:S02]  /*22ce0*/  LDL.LU R39, [R1+0x3f4] ;  /* 0x0003f40001277983 */ /* 0x000f640000300800 */
[----:B0-----:R-:W-:Y:S02]  /*22cf0*/  F2FP.SATFINITE.E4M3.F32.PACK_AB_MERGE_C R7, RZ, R2, RZ ;  /* 0x00000002ff07723e */ /* 0x001fe400048070ff */
        /* <DEDUP_REMOVED lines=28> */
[C---:B------:R-:W-:Y:S02]  /*22ec0*/  ISETP.LT.OR P2, PT, R0.reuse, 0xca, !P1 ;  /* 0x000000ca0000780c */ /* 0x040fe40004f41670 */
[----:B0-----:R-:W-:Y:S02]  /*22ed0*/  F2FP.SATFINITE.E4M3.F32.PACK_AB_MERGE_C R7, RZ, R2, RZ ;  /* 0x00000002ff07723e */ /* 0x001fe400048070ff */
[----:B-1----:R-:W-:Y:S01]  /*22ee0*/  F2FP.SATFINITE.E4M3.F32.PACK_AB_MERGE_C R9, RZ, R3, RZ ;  /* 0x00000003ff09723e */ /* 0x002fe200048070ff */
[----:B------:R-:W-:Y:S02]  /*22ef0*/  FMUL R2, R41, UR20 ;  /* 0x0000001429027c20 */ /* 0x000fe40008400000 */
[----:B------:R0:W-:Y:S01]  /*22f00*/  @!P6 STG.E.U8 desc[UR14][R28.64+0xc1], R7 ;  /* 0x0000c1071c00e986 */ /* 0x0001e2000c10110e */
[----:B------:R-:W-:-:S03]  /*22f10*/  ISETP.LT.OR P6, PT, R0, 0xca, !P0 ;  /* 0x000000ca0000780c */ /* 0x000fc600047c1670 */
[----:B------:R-:W5:Y:S01]  /*22f20*/  LDL.LU R41, [R1+0x410] ;  /* 0x0004100001297983 */ /* 0x000f620000300800 */
[----:B------:R-:W-:Y:S01]  /*22f30*/  F2FP.SATFINITE.E4M3.F32.PACK_AB_MERGE_C R13, RZ, R4, RZ ;  /* 0x00000004ff0d723e */ /* 0x000fe200048070ff */
[----:B------:R-:W-:Y:S02]  /*22f40*/  FMUL R3, R39, UR20 ;  /* 0x0000001427037c20 */ /* 0x000fe40008400000 */
[----:B------:R-:W5:Y:S01]  /*22f50*/  LDL.LU R39, [R1+0x414] ;  /* 0x0004140001277983 */ /* 0x000f620000300800 */
[----:B0-----:R-:W-:-:S03]  /*22f60*/  F2FP.SATFINITE.E4M3.F32.PACK_AB_MERGE_C R7, RZ, R2, RZ ;  /* 0x00000002ff07723e */ /* 0x001fc600048070ff */
        /* <DEDUP_REMOVED lines=21> */
[C---:B------:R-:W-:Y:S01]  /*230c0*/  ISETP.LT.OR P3, PT, R0.reuse, 0xd1, !P1 ;  /* 0x000000d10000780c */ /* 0x040fe20004f61670 */
[----:B------:R-:W5:Y:S01]  /*230d0*/  LDL.LU R42, [R1+0x430] ;  /* 0x00043000012a7983 */ /* 0x000f620000300800 */
[C---:B------:R-:W-:Y:S02]  /*230e0*/  ISETP.LT.OR P2, PT, R0.reuse, 0xd2, !P1 ;  /* 0x000000d20000780c */ /* 0x040fe40004f41670 */
[----:B------:R-:W-:Y:S02]  /*230f0*/  ISETP.LT.OR P6, PT, R0, 0xd2, !P0 ;  /* 0x000000d20000780c */ /* 0x000fe400047c1670 */
[----:B------:R-:W-:-:S05]  /*23100*/  F2FP.SATFINITE.E4M3.F32.PACK_AB_MERGE_C R5, RZ, R5, RZ ;  /* 0x00000005ff05723e */ /* 0x000fca00048070ff */
[----:B------:R0:W-:Y:S01]  /*23110*/  @!P5 STG.E.U8 desc[UR14][R28.64+0xc8], R5 ;  /* 0x0000c8051c00d986 */ /* 0x0001e2000c10110e */
[----:B------:R-:W-:-:S03]  /*23120*/  ISETP.LT.OR P5, PT, R0, 0xd1, !P0 ;  /* 0x000000d10000780c */ /* 0x000fc600047a1670 */
[----:B------:R-:W-:Y:S01]  /*23130*/  @!P3 STG.E.U8 desc[UR14][R30.64+0xd0], R9 ;  /* 0x0000d0091e00b986 */ /* 0x000fe2000c10110e */
[----:B------:R-:W-:-:S03]  /*23140*/  ISETP.LT.OR P3, PT, R0, 0xd9, !P1 ;  /* 0x000000d90000780c */ /* 0x000fc60004f61670 */
[----:B------:R1:W-:Y:S01]  /*23150*/  @!P2 STG.E.U8 desc[UR14][R30.64+0xd1], R11 ;  /* 0x0000d10b1e00a986 */ /* 0x0003e2000c10110e */
[----:B0-----:R-:W-:Y:S02]  /*23160*/  F2FP.SATFINITE.E4M3.F32.PACK_AB_MERGE_C R5, RZ, R3, RZ ;  /* 0x00000003ff05723e */ /* 0x001fe400048070ff */
[----:B------:R-:W-:-:S03]  /*23170*/  ISETP.LT.OR P2, PT, R0, 0xda, !P1 ;  /* 0x000000da0000780c */ /* 0x000fc60004f41670 */
[----:B------:R-:W-:Y:S01]  /*23180*/  @!P6 STG.E.U8 desc[UR14][R28.64+0xd1], R5 ;  /* 0x0000d1051c00e986 */ /* 0x000fe2000c10110e */
[----:B-1----:R-:W-:Y:S02]  /*23190*/  F2FP.SATFINITE.E4M3.F32.PACK_AB_MERGE_C R11, RZ, R2, RZ ;  /* 0x00000002ff0b723e */ /* 0x002fe400048070ff */
[----:B------:R-:W-:Y:S01]  /*231a0*/  ISETP.LT.OR P6, PT, R0, 0xda, !P0 ;  /* 0x000000da0000780c */ /* 0x000fe200047c1670 */
[----:B------:R-:W-:Y:S02]  /*231b0*/  FMUL R2, R41, UR20 ;  /* 0x0000001429027c20 */ /* 0x000fe40008400000 */
[----:B------:R-:W5:Y:S01]  /*231c0*/  LDL.LU R41, [R1+0x434] ;  /* 0x0004340001297983 */ /* 0x000f620000300800 */
[----:B------:R-:W-:-:S03]  /*231d0*/  FMUL R3, R39, UR20 ;  /* 0x0000001427037c20 */ /* 0x000fc60008400000 */
[----:B------:R-:W5:Y:S01]  /*231e0*/  LDL.LU R39, [R1+0x438] ;  /* 0x0004380001277983 */ /* 0x000f620000300800 */
[----:B------:R-:W-:-:S03]  /*231f0*/  F2FP.SATFINITE.E4M3.F32.PACK_AB_MERGE_C R9, RZ, R4, RZ ;  /* 0x00000004ff09723e */ /* 0x000fc600048070ff */
        /* <DEDUP_REMOVED lines=12> */
[----:B------:R-:W2:Y:S02]  /*232c0*/  LDL.LU R36, [R1+0x444] ;  /* 0x0004440001247983 */ /* 0x000ea40000300800 */
[----:B0-----:R-:W-:Y:S01]  /*232d0*/  F2FP.SATFINITE.E4M3.F32.PACK_AB_MERGE_C R7, RZ, R2, RZ ;  /* 0x00000002ff07723e */ /* 0x001fe200048070ff */
[----:B---3--:R-:W-:Y:S02]  /*232e0*/  FMUL R3, R35, UR20 ;  /* 0x0000001423037c20 */ /* 0x008fe40008400000 */
[----:B------:R-:W3:Y:S01]  /*232f0*/  LDL.LU R35, [R1+0x448] ;  /* 0x0004480001237983 */ /* 0x000ee20000300800 */
[----:B-----5:R-:W-:-:S03]  /*23300*/  FMUL R4, R33, UR20 ;  /* 0x0000001421047c20 */ /* 0x020fc60008400000 */
        /* <DEDUP_REMOVED lines=13> */
[----:B------:R-:W-:Y:S02]  /*233e0*/  F2FP.SATFINITE.E4M3.F32.PACK_AB_MERGE_C R5, RZ, R5, RZ ;  /* 0x00000005ff05723e */ /* 0x000fe400048070ff */
[----:B0-----:R-:W-:Y:S01]  /*233f0*/  F2FP.SATFINITE.E4M3.F32.PACK_AB_MERGE_C R11, RZ, R4, RZ ;  /* 0x00000004ff0b723e */ /* 0x001fe200048070ff */
[----:B------:R0:W-:Y:S01]  /*23400*/  @!P6 STG.E.U8 desc[UR14][R28.64+0xe1], R7 ;  /* 0x0000e1071c00e986 */ /* 0x0001e2000c10110e */
[C---:B------:R-:W-:Y:S02]  /*23410*/  ISETP.LT.OR P6, PT, R0.reuse, 0xea, !P0 ;  /* 0x000000ea0000780c */ /* 0x040fe400047c1670 */
[----:B-1----:R-:W-:Y:S01]  /*23420*/  F2FP.SATFINITE.E4M3.F32.PACK_AB_MERGE_C R9, RZ, R3, RZ ;  /* 0x00000003ff09723e */ /* 0x002fe200048070ff */
[----:B------:R1:W-:Y:S01]  /*23430*/  @!P5 STG.E.U8 desc[UR14][R28.64+0xe0], R5 ;  /* 0x0000e0051c00d986 */ /* 0x0003e2000c10110e */
[----:B------:R-:W-:-:S03]  /*23440*/  ISETP.LT.OR P5, PT, R0, 0xe9, !P0 ;  /* 0x000000e90000780c */ /* 0x000fc600047a1670 */
[----:B------:R-:W-:Y:S01]  /*23450*/  @!P2 STG.E.U8 desc[UR14][R30.64+0xe9], R11 ;  /* 0x0000e90b1e00a986 */ /* 0x000fe2000c10110e */
[----:B------:R-:W-:Y:S01]  /*23460*/  ISETP.LT.OR P2, PT, R0, 0xf2, !P1 ;  /* 0x000000f20000780c */ /* 0x000fe20004f41670 */
[----:B------:R-:W-:Y:S02]  /*23470*/  FMUL R3, R42, UR20 ;  /* 0x000000142a037c20 */ /* 0x000fe40008400000 */
[----:B------:R4:W-:Y:S01]  /*23480*/  @!P3 STG.E.U8 desc[UR14][R30.64+0xe8], R9 ;  /* 0x0000e8091e00b986 */ /* 0x0009e2000c10110e */
[----:B------:R-:W-:Y:S01]  /*23490*/  ISETP.LT.OR P3, PT, R0, 0xf1, !P1 ;  /* 0x000000f10000780c */ /* 0x000fe20004f61670 */
[----:B------:R-:W-:Y:S01]  /*234a0*/  FMUL R4, R39, UR20 ;  /* 0x0000001427047c20 */ /* 0x000fe20008400000 */
[----:B------:R-:W-:Y:S01]  /*234b0*/  F2FP.SATFINITE.E4M3.F32.PACK_AB_MERGE_C R13, RZ, R2, RZ ;  /* 0x00000002ff0d723e */ /* 0x000fe200048070ff */
[----:B------:R-:W-:Y:S01]  /*234c0*/  FMUL R2, R41, UR20 ;  /* 0x0000001429027c20 */ /* 0x000fe20008400000 */
[----:B------:R-:W-:Y:S02]  /*234d0*/  F2FP.SATFINITE.E4M3.F32.PACK_AB_MERGE_C R3, RZ, R3, RZ ;  /* 0x00000003ff03723e */ /* 0x000fe400048070ff */
[----:B0-----:R-:W-:-:S02]  /*234e0*/  F2FP.SATFINITE.E4M3.F32.PACK_AB_MERGE_C R7, RZ, R4, RZ ;  /* 0x00000004ff07723e */ /* 0x001fc400048070ff */
[----:B-1----:R-:W-:Y:S01]  /*234f0*/  F2FP.SATFINITE.E4M3.F32.PACK_AB_MERGE_C R5, RZ, R2, RZ ;  /* 0x00000002ff05723e */ /* 0x002fe200048070ff */
[----:B------:R-:W-:Y:S01]  /*23500*/  @!P5 STG.E.U8 desc[UR14][R28.64+0xe8], R13 ;  /* 0x0000e80d1c00d986 */ /* 0x000fe2000c10110e */
[----:B------:R-:W-:-:S03]  /*23510*/  ISETP.LT.OR P5, PT, R0, 0xf1, !P0 ;  /* 0x000000f10000780c */ /* 0x000fc600047a1670 */
[----:B------:R-:W-:Y:S01]  /*23520*/  @!P6 STG.E.U8 desc[UR14][R28.64+0xe9], R3 ;  /* 0x0000e9031c00e986 */ /* 0x000fe2000c10110e */
[----:B------:R-:W-:-:S03]  /*23530*/  ISETP.LT.OR P6, PT, R0, 0xf2, !P0 ;  /* 0x000000f20000780c */ /* 0x000fc600047c1670 */
[----:B------:R0:W-:Y:S01]  /*23540*/  @!P2 STG.E.U8 desc[UR14][R30.64+0xf1], R7 ;  /* 0x0000f1071e00a986 */ /* 0x0001e2000c10110e */
[C---:B------:R-:W-:Y:S02]  /*23550*/  ISETP.LT.OR P2, PT, R0.reuse, 0xf9, !P1 ;  /* 0x000000f90000780c */ /* 0x040fe40004f41670 */
[C---:B------:R-:W-:Y:S01]  /*23560*/  ISETP.LT.OR P1, PT, R0.reuse, 0xfa, !P1 ;  /* 0x000000fa0000780c */ /* 0x040fe20004f21670 */
[----:B------:R1:W-:Y:S01]  /*23570*/  @!P3 STG.E.U8 desc[UR14][R30.64+0xf0], R5 ;  /* 0x0000f0051e00b986 */ /* 0x0003e2000c10110e */
[C---:B------:R-:W-:Y:S02]  /*23580*/  ISETP.LT.OR P3, PT, R0.reuse, 0xf9, !P0 ;  /* 0x000000f90000780c */ /* 0x040fe40004761670 */
[----:B------:R-:W-:Y:S01]  /*23590*/  ISETP.LT.OR P0, PT, R0, 0xfa, !P0 ;  /* 0x000000fa0000780c */ /* 0x000fe20004701670 */
[----:B----4-:R-:W-:-:S05]  /*235a0*/  FMUL R2, R38, UR20 ;  /* 0x0000001426027c20 */ /* 0x010fca0008400000 */
[----:B------:R-:W-:-:S05]  /*235b0*/  F2FP.SATFINITE.E4M3.F32.PACK_AB_MERGE_C R9, RZ, R2, RZ ;  /* 0x00000002ff09723e */ /* 0x000fca00048070ff */
[----:B------:R4:W-:Y:S01]  /*235c0*/  @!P5 STG.E.U8 desc[UR14][R28.64+0xf0], R9 ;  /* 0x0000f0091c00d986 */ /* 0x0009e2000c10110e */
[----:B------:R-:W-:Y:S01]  /*235d0*/  FMUL R0, R37, UR20 ;  /* 0x0000001425007c20 */ /* 0x000fe20008400000 */
[----:B--2---:R-:W-:-:S04]  /*235e0*/  FMUL R2, R36, UR20 ;  /* 0x0000001424027c20 */ /* 0x004fc80008400000 */
[----:B0-----:R-:W-:Y:S01]  /*235f0*/  F2FP.SATFINITE.E4M3.F32.PACK_AB_MERGE_C R7, RZ, R0, RZ ;  /* 0x00000000ff07723e */ /* 0x001fe200048070ff */
[----:B---3--:R-:W-:Y:S01]  /*23600*/  FMUL R3, R35, UR20 ;  /* 0x0000001423037c20 */ /* 0x008fe20008400000 */
[----:B------:R-:W-:-:S04]  /*23610*/  F2FP.SATFINITE.E4M3.F32.PACK_AB_MERGE_C R11, RZ, R2, RZ ;  /* 0x00000002ff0b723e */ /* 0x000fc800048070ff */
[----:B------:R-:W-:Y:S01]  /*23620*/  F2FP.SATFINITE.E4M3.F32.PACK_AB_MERGE_C R3, RZ, R3, RZ ;  /* 0x00000003ff03723e */ /* 0x000fe200048070ff */
[----:B------:R4:W-:Y:S04]  /*23630*/  @!P6 STG.E.U8 desc[UR14][R28.64+0xf1], R7 ;  /* 0x0000f1071c00e986 */ /* 0x0009e8000c10110e */
[----:B------:R4:W-:Y:S04]  /*23640*/  @!P2 STG.E.U8 desc[UR14][R30.64+0xf8], R11 ;  /* 0x0000f80b1e00a986 */ /* 0x0009e8000c10110e */
[----:B------:R4:W-:Y:S01]  /*23650*/  @!P1 STG.E.U8 desc[UR14][R30.64+0xf9], R3 ;  /* 0x0000f9031e009986 */ /* 0x0009e2000c10110e */
[----:B-----5:R-:W-:Y:S01]  /*23660*/  FMUL R4, R33, UR20 ;  /* 0x0000001421047c20 */ /* 0x020fe20008400000 */
[----:B-1----:R-:W-:-:S04]  /*23670*/  FMUL R5, R32, UR20 ;  /* 0x0000001420057c20 */ /* 0x002fc80008400000 */
[----:B------:R-:W-:Y:S02]  /*23680*/  F2FP.SATFINITE.E4M3.F32.PACK_AB_MERGE_C R13, RZ, R4, RZ ;  /* 0x00000004ff0d723e */ /* 0x000fe400048070ff */
[----:B------:R-:W-:-:S03]  /*23690*/  F2FP.SATFINITE.E4M3.F32.PACK_AB_MERGE_C R5, RZ, R5, RZ ;  /* 0x00000005ff05723e */ /* 0x000fc600048070ff */
[----:B------:R4:W-:Y:S04]  /*236a0*/  @!P3 STG.E.U8 desc[UR14][R28.64+0xf8], R13 ;  /* 0x0000f80d1c00b986 */ /* 0x0009e8000c10110e */
[----:B------:R4:W-:Y:S02]  /*236b0*/  @!P0 STG.E.U8 desc[UR14][R28.64+0xf9], R5 ;  /* 0x0000f9051c008986 */ /* 0x0009e4000c10110e */
.L_x_551:
[----:B------:R-:W-:Y:S05]  /*236c0*/  BSYNC B0 ;  /* 0x0000000000007941 */ /* 0x000fea0003800000 */
.L_x_37:
[----:B--2-4-:R-:W2:Y:S04]  /*236d0*/  LDL.LU R3, [R1+0x45c] ;  /* 0x00045c0001037983 */ /* 0x014ea80000300800 */
[----:B------:R-:W2:Y:S01]  /*236e0*/  LDL.LU R2, [R1+0x460] ;  /* 0x0004600001027983 */ /* 0x000ea20000300800 */
[----:B------:R-:W-:Y:S01]  /*236f0*/  ULDC UR6, c[0x0][0xc] ;  /* 0x0000030000067ab9 */ /* 0x000fe20000000800 */
[----:B------:R-:W-:Y:S01]  /*23700*/  ULDC UR7, c[0x0][0x10] ;  /* 0x0000040000077ab9 */ /* 0x000fe20000000800 */
[----:B---3--:R-:W2:Y:S01]  /*23710*/  LDC R5, c[0x0][0x14] ;  /* 0x00000500ff057b82 */ /* 0x008ea20000000800 */
[----:B------:R-:W-:Y:S01]  /*23720*/  UIMAD.WIDE.U32 UR6, UR6, UR7, URZ ;  /* 0x00000007060672a5 */ /* 0x000fe2000f8e003f */
[----:B-----5:R-:W-:Y:S01]  /*23730*/  PRMT R0, RZ, 0x7610, R0 ;  /* 0x00007610ff007816 */ /* 0x020fe20000000000 */
[----:B------:R-:W-:-:S04]  /*23740*/  UMOV UR10, 0xffffffff ;  /* 0xffffffff000a7882 */ /* 0x000fc80000000000 */
[----:B--2---:R-:W-:-:S04]  /*23750*/  IMAD.WIDE.U32 R2, R5, UR6, R2 ;  /* 0x0000000605027c25 */ /* 0x004fc8000f8e0002 */
[----:B------:R-:W-:Y:S01]  /*23760*/  IMAD R5, R5, UR7, RZ ;  /* 0x0000000705057c24 */ /* 0x000fe2000f8e02ff */
[----:B------:R-:W-:Y:S01]  /*23770*/  ULDC.64 UR6, c[0x0][0x650] ;  /* 0x0001940000067ab9 */ /* 0x000fe20000000a00 */
[----:B------:R-:W-:Y:S01]  /*23780*/  IMAD.MOV.U32 R11, RZ, RZ, R2 ;  /* 0x000000ffff0b7224 */ /* 0x000fe200078e0002 */
[----:B------:R-:W-:Y:S01]  /*23790*/  ISETP.GE.U32.AND P0, PT, R2, UR6, PT ;  /* 0x0000000602007c0c */ /* 0x000fe2000bf06070 */
[----:B------:R-:W-:Y:S02]  /*237a0*/  IMAD.IADD R13, R3, 0x1, R5 ;  /* 0x00000001030d7824 */ /* 0x000fe400078e0205 */
[----:B------:R-:W-:-:S03]  /*237b0*/  IMAD.MOV.U32 R2, RZ, RZ, -0x1 ;  /* 0xffffffffff027424 */ /* 0x000fc600078e00ff */
[----:B------:R2:W-:Y:S01]  /*237c0*/  STL [R1+0x45c], R13 ;  /* 0x00045c0d01007387 */ /* 0x0005e20000100800 */
[----:B------:R-:W-:-:S03]  /*237d0*/  ISETP.GE.U32.AND.EX P0, PT, R13, UR7, PT, P0 ;  /* 0x000000070d007c0c */ /* 0x000fc6000bf06100 */
[----:B------:R2:W-:Y:S04]  /*237e0*/  STL [R1+0x460], R11 ;  /* 0x0004600b01007387 */ /* 0x0005e80000100800 */
[----:B------:R2:W-:Y:S06]  /*237f0*/  STL [R1+0x464], R2 ;  /* 0x0004640201007387 */ /* 0x0005ec0000100800 */
[----:B------:R-:W-:Y:S05]  /*23800*/  @P0 BRA `(.L_x_552) ;  /* 0x0000000400740947 */ /* 0x000fea0003800000 */
[----:B------:R-:W3:Y:S01]  /*23810*/  S2R R8, SR_CTAID.X ;  /* 0x0000000000087919 */ /* 0x000ee20000002500 */
[----:B------:R-:W-:Y:S01]  /*23820*/  ULDC.64 UR18, c[0x0][0x628] ;  /* 0x00018a0000127ab9 */ /* 0x000fe20000000a00 */
[----:B------:R-:W4:Y:S01]  /*23830*/  LDC R9, c[0x0][0x144] ;  /* 0x00005100ff097b82 */ /* 0x000f220000000800 */
[----:B------:R-:W-:Y:S01]  /*23840*/  ULDC UR6, c[0x0][0x150] ;  /* 0x0000540000067ab9 */ /* 0x000fe20000000800 */
[----:B------:R-:W1:Y:S01]  /*23850*/  S2R R12, SR_CTAID.Y ;  /* 0x00000000000c7919 */ /* 0x000e620000002600 */
[----:B------:R-:W-:Y:S01]  /*23860*/  ISETP.NE.U32.AND P0, PT, RZ, UR18, PT ;  /* 0x00000012ff007c0c */ /* 0x000fe2000bf05070 */
[----:B------:R-:W-:Y:S01]  /*23870*/  ULDC UR23, c[0x0][0x630] ;  /* 0x00018c0000177ab9 */ /* 0x000fe20000000800 */
[----:B------:R-:W-:Y:S02]  /*23880*/  R2UR UR16, R11 ;  /* 0x000000000b1072ca */ /* 0x000fe400000e0000 */
[----:B------:R-:W-:Y:S01]  /*23890*/  ISETP.NE.AND.EX P0, PT, RZ, UR19, PT, P0 ;  /* 0x00000013ff007c0c */ /* 0x000fe2000bf05300 */
[----:B0-----:R-:W0:Y:S01]  /*238a0*/  LDC.64 R6, c[0x0][0x620] ;  /* 0x00018800ff067b82 */ /* 0x001e220000000a00 */
[----:B------:R-:W-:-:S02]  /*238b0*/  R2UR UR17, R13 ;  /* 0x000000000d1172ca */ /* 0x000fc400000e0000 */
[----:B---3--:R-:W-:-:S05]  /*238c0*/  I2FP.F32.U32 R0, R8 ;  /* 0x0000000800007245 */ /* 0x008fca0000201000 */
[----:B------:R-:W-:-:S06]  /*238d0*/  FMUL R0, R0, UR6 ;  /* 0x0000000600007c20 */ /* 0x000fcc0008400000 */
[----:B------:R-:W3:Y:S01]  /*238e0*/  F2I.U32.TRUNC.NTZ R0, R0 ;  /* 0x0000000000007305 */ /* 0x000ee2000020f000 */
[----:B-1----:R-:W-:Y:S05]  /*238f0*/  @!P0 BRA `(.L_x_553) ;  /* 0x0000000000308947 */ /* 0x002fea0003800000 */
        /* <DEDUP_REMOVED lines=12> */
.L_x_553:
[----:B------:R-:W-:Y:S01]  /*239c0*/  USHF.R.U64 UR10, UR16, UR23, UR17 ;  /* 0x00000017100a7299 */ /* 0x000fe20008001211 */
[----:B------:R-:W1:Y:S01]  /*239d0*/  LDC.64 R20, c[0x0][0x640] ;  /* 0x00019000ff147b82 */ /* 0x000e620000000a00 */
[----:B------:R-:W-:Y:S01]  /*239e0*/  USHF.R.U32.HI UR6, URZ, UR23, UR17 ;  /* 0x000000173f067299 */ /* 0x000fe20008011611 */
[----:B---3--:R-:W-:Y:S02]  /*239f0*/  IMAD.MOV R10, RZ, RZ, -R0 ;  /* 0x000000ffff0a7224 */ /* 0x008fe400078e0a00 */
[----:B--2---:R-:W-:Y:S01]  /*23a00*/  IMAD.MOV.U32 R2, RZ, RZ, R11 ;  /* 0x000000ffff027224 */ /* 0x004fe200078e000b */
[----:B------:R-:W-:Y:S01]  /*23a10*/  IADD3 R5, P0, RZ, -UR10, RZ ;  /* 0x8000000aff057c10 */ /* 0x000fe2000ff1e0ff */
[----:B----4-:R-:W-:Y:S02]  /*23a20*/  IMAD R17, R9, R10, R8 ;  /* 0x0000000a09117224 */ /* 0x010fe400078e0208 */
[----:B------:R-:W2:Y:S02]  /*23a30*/  LDC R4, c[0x0][0x618] ;  /* 0x00018600ff047b82 */ /* 0x000ea40000000800 */
[----:B------:R-:W-:Y:S01]  /*23a40*/  IMAD.X R3, RZ, RZ, ~UR6, P0 ;  /* 0x80000006ff037e24 */ /* 0x000fe200080e06ff */
[----:B------:R-:W-:-:S03]  /*23a50*/  ULDC UR6, c[0x0][0x154] ;  /* 0x0000550000067ab9 */ /* 0x000fc60000000800 */
[-C--:B0-----:R-:W-:Y:S02]  /*23a60*/  IMAD R0, R3, R6.reuse, RZ ;  /* 0x0000000603007224 */ /* 0x081fe400078e02ff */
[----:B------:R-:W0:Y:S01]  /*23a70*/  LDC R14, c[0x0][0x608] ;  /* 0x00018200ff0e7b82 */ /* 0x000e220000000800 */
[----:B------:R-:W-:Y:S02]  /*23a80*/  IMAD.MOV.U32 R3, RZ, RZ, R13 ;  /* 0x000000ffff037224 */ /* 0x000fe400078e000d */
[----:B------:R-:W-:-:S05]  /*23a90*/  IMAD.WIDE.U32 R2, R5, R6, R2 ;  /* 0x0000000605027225 */ /* 0x000fca00078e0002 */
[----:B------:R-:W3:Y:S01]  /*23aa0*/  LDC R18, c[0x0][0x658] ;  /* 0x00019600ff127b82 */ /* 0x000ee20000000800 */
[----:B------:R-:W-:Y:S01]  /*23ab0*/  IMAD R5, R5, R7, R0 ;  /* 0x0000000705057224 */ /* 0x000fe200078e0200 */
[----:B------:R-:W-:Y:S01]  /*23ac0*/  I2FP.F32.U32 R0, R12 ;  /* 0x0000000c00007245 */ /* 0x000fe20000201000 */
[----:B------:R-:W-:Y:S01]  /*23ad0*/  IMAD.MOV.U32 R7, RZ, RZ, 0x1 ;  /* 0x00000001ff077424 */ /* 0x000fe200078e00ff */
[----:B-1----:R-:W-:Y:S01]  /*23ae0*/  ISETP.NE.U32.AND P0, PT, R20, RZ, PT ;  /* 0x000000ff1400720c */ /* 0x002fe20003f05070 */
[----:B------:R-:W-:Y:S02]  /*23af0*/  IMAD.IADD R3, R3, 0x1, R5 ;  /* 0x0000000103037824 */ /* 0x000fe400078e0205 */
[----:B------:R-:W-:Y:S01]  /*23b00*/  FMUL R0, R0, UR6 ;  /* 0x0000000600007c20 */ /* 0x000fe20008400000 */
[----:B------:R-:W1:Y:S01]  /*23b10*/  LDC R15, c[0x0][0x148] ;  /* 0x00005200ff0f7b82 */ /* 0x000e620000000800 */
[----:B------:R-:W-:Y:S01]  /*23b20*/  ISETP.NE.AND.EX P0, PT, R21, RZ, PT, P0 ;  /* 0x000000ff1500720c */ /* 0x000fe20003f05300 */
[----:B------:R-:W-:Y:S01]  /*23b30*/  IMAD.MOV.U32 R5, RZ, RZ, -0x1 ;  /* 0xffffffffff057424 */ /* 0x000fe200078e00ff */
[-CC-:B--2---:R-:W-:Y:S01]  /*23b40*/  SHF.R.U64 R10, R2, R4.reuse, R3.reuse ;  /* 0x00000004020a7219 */ /* 0x184fe20000001203 */
[----:B------:R2:W4:Y:S01]  /*23b50*/  F2I.U32.TRUNC.NTZ R13, R0 ;  /* 0x00000000000d7305 */ /* 0x000522000020f000 */
[----:B------:R-:W-:-:S03]  /*23b60*/  SHF.R.U32.HI R3, RZ, R4, R3 ;  /* 0x00000004ff037219 */ /* 0x000fc60000011603 */
[----:B------:R-:W1:Y:S01]  /*23b70*/  LDC R16, c[0x0][0x600] ;  /* 0x00018000ff107b82 */ /* 0x000e620000000800 */
[-CC-:B0-----:R-:W-:Y:S02]  /*23b80*/  SHF.R.U64 R8, R10, R14.reuse, R3.reuse ;  /* 0x0000000e0a087219 */ /* 0x181fe40000001203 */
[----:B------:R-:W-:-:S05]  /*23b90*/  SHF.R.U32.HI R3, RZ, R14, R3 ;  /* 0x0000000eff037219 */ /* 0x000fca0000011603 */
[----:B------:R-:W0:Y:S01]  /*23ba0*/  LDC R22, c[0x0][0x648] ;  /* 0x00019200ff167b82 */ /* 0x000e220000000800 */
[-CC-:B---3--:R-:W-:Y:S02]  /*23bb0*/  SHF.R.U64 R11, R8, R18.reuse, R3.reuse ;  /* 0x00000012080b7219 */ /* 0x188fe40000001203 */
[-C--:B------:R-:W-:Y:S02]  /*23bc0*/  SHF.L.U32 R5, R5, R18.reuse, RZ ;  /* 0x0000001205057219 */ /* 0x080fe400000006ff */
[-C--:B------:R-:W-:Y:S01]  /*23bd0*/  SHF.R.U32.HI R3, RZ, R18.reuse, R3 ;  /* 0x00000012ff037219 */ /* 0x080fe20000011603 */
[----:B------:R-:W-:Y:S01]  /*23be0*/  IMAD.MOV.U32 R2, RZ, RZ, R11 ;  /* 0x000000ffff027224 */ /* 0x000fe200078e000b */
[----:B------:R-:W-:Y:S01]  /*23bf0*/  SHF.L.U32 R40, R7, R18, RZ ;  /* 0x0000001207287219 */ /* 0x000fe200000006ff */
[----:B------:R-:W3:Y:S01]  /*23c00*/  LDC R23, c[0x0][0x638] ;  /* 0x00018e00ff177b82 */ /* 0x000ee20000000800 */
[----:B------:R-:W-:-:S07]  /*23c10*/  LOP3.LUT R19, RZ, R5, RZ, 0x33, !PT ;  /* 0x00000005ff137212 */ /* 0x000fce00078e33ff */
[----:B------:R-:W0:Y:S01]  /*23c20*/  LDC R24, c[0x0][0x610] ;  /* 0x00018400ff187b82 */ /* 0x000e220000000800 */
[----:B--2-4-:R-:W-:Y:S05]  /*23c30*/  @!P0 BRA `(.L_x_554) ;  /* 0x0000000000288947 */ /* 0x014fea0003800000 */
[----:B------:R-:W2:Y:S02]  /*23c40*/  LDC R0, c[0x0][0x64c] ;  /* 0x00019300ff007b82 */ /* 0x000ea40000000800 */
[----:B--2---:R-:W-:-:S05]  /*23c50*/  IADD3 R7, P0, R11, R0, RZ ;  /* 0x000000000b077210 */ /* 0x004fca0007f1e0ff */
        /* <DEDUP_REMOVED lines=8> */
.L_x_554:
[----:B0-----:R-:W-:Y:S01]  /*23ce0*/  SHF.R.U64 R0, R2, R22, R3 ;  /* 0x0000001602007219 */ /* 0x001fe20000001203 */
[----:B-1----:R-:W-:Y:S01]  /*23cf0*/  VIADD R5, R16, 0xffffffff ;  /* 0xffffffff10057836 */ /* 0x002fe20000000000 */
[----:B------:R-:W-:Y:S01]  /*23d00*/  LOP3.LUT R3, R8, R19, RZ, 0xc0, !PT ;  /* 0x0000001308037212 */ /* 0x000fe200078ec0ff */
[----:B------:R-:W-:Y:S02]  /*23d10*/  IMAD.MOV R13, RZ, RZ, -R13 ;  /* 0x000000ffff0d7224 */ /* 0x000fe400078e0a0d */
[----:B------:R-:W-:Y:S02]  /*23d20*/  IMAD.MOV R2, RZ, RZ, -R0 ;  /* 0x000000ffff027224 */ /* 0x000fe400078e0a00 */
[----:B------:R-:W-:Y:S01]  /*23d30*/  IMAD R40, R40, R0, R3 ;  /* 0x0000000028287224 */ /* 0x000fe200078e0203 */
[----:B------:R-:W-:Y:S01]  /*23d40*/  LOP3.LUT R3, R10, R5, RZ, 0xc0, !PT ;  /* 0x000000050a037212 */ /* 0x000fe200078ec0ff */
[----:B------:R-:W-:Y:S02]  /*23d50*/  @P4 IMAD R17, R15, R13, R12 ;  /* 0x0000000d0f114224 */ /* 0x000fe400078e020c */
[----:B---3--:R-:W-:-:S02]  /*23d60*/  IMAD R0, R2, R23, R11 ;  /* 0x0000001702007224 */ /* 0x008fc400078e020b */
[----:B------:R-:W-:Y:S02]  /*23d70*/  IMAD.MOV.U32 R2, RZ, RZ, 0x1 ;  /* 0x00000001ff027424 */ /* 0x000fe400078e00ff */
[----:B------:R-:W-:Y:S02]  /*23d80*/  IMAD R40, R40, R24, R17 ;  /* 0x0000001828287224 */ /* 0x000fe400078e0211 */
[----:B------:R-:W-:Y:S01]  /*23d90*/  IMAD R3, R0, R16, R3 ;  /* 0x0000001000037224 */ /* 0x000fe200078e0203 */
[----:B------:R-:W-:-:S04]  /*23da0*/  PRMT R0, R2, 0x7610, R0 ;  /* 0x0000761002007816 */ /* 0x000fc80000000000 */
[----:B------:R-:W-:Y:S02]  /*23db0*/  SEL R2, R3, R40, !P4 ;  /* 0x0000002803027207 */ /* 0x000fe40006000000 */
[----:B------:R-:W-:-:S03]  /*23dc0*/  SEL R40, R40, R3, !P4 ;  /* 0x0000000328287207 */ /* 0x000fc60006000000 */
[----:B------:R3:W-:Y:S04]  /*23dd0*/  STL [R1+0x464], R2 ;  /* 0x0004640201007387 */ /* 0x0007e80000100800 */
.L_x_552:
[----:B------:R4:W-:Y:S01]  /*23de0*/  STL [R1+0x468], R40 ;  /* 0x0004682801007387 */ /* 0x0009e20000100800 */
[----:B------:R-:W-:-:S13]  /*23df0*/  LOP3.LUT P0, RZ, R0, 0xff, RZ, 0xc0, !PT ;  /* 0x000000ff00ff7812 */ /* 0x000fda000780c0ff */
[----:B----4-:R-:W-:Y:S05]  /*23e00*/  @P0 BRA `(.L_x_555) ;  /* 0xfffffdd400540947 */ /* 0x010fea000383ffff */
[----:B------:R-:W-:Y:S05]  /*23e10*/  EXIT ;  /* 0x000000000000794d */ /* 0x000fea0003800000 */
.L_x_7:
[----:B0-----:R-:W2:Y:S01]  /*23e20*/  LDL R16, [R1+0x460] ;  /* 0x0004600001107983 */ /* 0x001ea20000100800 */
[----:B------:R-:W-:-:S03]  /*23e30*/  ULDC.64 UR4, c[0x0][0x650] ;  /* 0x0001940000047ab9 */ /* 0x000fc60000000a00 */
[----:B------:R-:W3:Y:S01]  /*23e40*/  LDL R20, [R1+0x45c] ;  /* 0x00045c0001147983 */ /* 0x000ee20000100800 */
[----:B------:R-:W-:Y:S01]  /*23e50*/  PRMT R0, RZ, 0x7610, R0 ;  /* 0x00007610ff007816 */ /* 0x000fe20000000000 */
[----:B------:R-:W-:Y:S02]  /*23e60*/  IMAD.MOV.U32 R5, RZ, RZ, -0x1 ;  /* 0xffffffffff057424 */ /* 0x000fe400078e00ff */
[----:B------:R-:W-:Y:S02]  /*23e70*/  IMAD.MOV.U32 R4, RZ, RZ, -0x1 ;  /* 0xffffffffff047424 */ /* 0x000fe400078e00ff */
[----:B------:R-:W-:Y:S01]  /*23e80*/  IMAD.MOV.U32 R10, RZ, RZ, -0x1 ;  /* 0xffffffffff0a7424 */ /* 0x000fe200078e00ff */
[----:B--2---:R-:W-:-:S04]  /*23e90*/  ISETP.GE.U32.AND P0, PT, R16, UR4, PT ;  /* 0x0000000410007c0c */ /* 0x004fc8000bf06070 */
[----:B---3--:R-:W-:-:S13]  /*23ea0*/  ISETP.GE.U32.AND.EX P0, PT, R20, UR5, PT, P0 ;  /* 0x0000000514007c0c */ /* 0x008fda000bf06100 */
[----:B------:R-:W-:Y:S05]  /*23eb0*/  @P0 BRA `(.L_x_556) ;  /* 0x0000000400300947 */ /* 0x000fea0003800000 */
[----:B------:R-:W0:Y:S01]  /*23ec0*/  LDC.64 R14, c[0x0][0x628] ;  /* 0x00018a00ff0e7b82 */ /* 0x000e220000000a00 */
[----:B------:R-:W-:Y:S02]  /*23ed0*/  IMAD.MOV.U32 R8, RZ, RZ, R16 ;  /* 0x000000ffff087224 */ /* 0x000fe400078e0010 */
[----:B------:R-:W-:-:S05]  /*23ee0*/  IMAD.MOV.U32 R9, RZ, RZ, R20 ;  /* 0x000000ffff097224 */ /* 0x000fca00078e0014 */
[----:B------:R-:W1:Y:S08]  /*23ef0*/  LDC R10, c[0x0][0x630] ;  /* 0x00018c00ff0a7b82 */ /* 0x000e700000000800 */
[----:B------:R-:W2:Y:S01]  /*23f00*/  LDC.64 R18, c[0x0][0x620] ;  /* 0x00018800ff127b82 */ /* 0x000ea20000000a00 */
[----:B0-----:R-:W-:-:S04]  /*23f10*/  ISETP.NE.U32.AND P0, PT, R14, RZ, PT ;  /* 0x000000ff0e00720c */ /* 0x001fc80003f05070 */
[----:B------:R-:W-:-:S13]  /*23f20*/  ISETP.NE.AND.EX P0, PT, R15, RZ, PT, P0 ;  /* 0x000000ff0f00720c */ /* 0x000fda0003f05300 */
[----:B-12---:R-:W-:Y:S05]  /*23f30*/  @!P0 BRA `(.L_x_557) ;  /* 0x0000000000288947 */ /* 0x006fea0003800000 */
[----:B------:R-:W0:Y:S02]  /*23f40*/  LDC R0, c[0x0][0x634] ;  /* 0x00018d00ff007b82 */ /* 0x000e240000000800 */
[----:B0-----:R-:W-:-:S05]  /*23f50*/  IADD3 R9, P0, R16, R0, RZ ;  /* 0x0000000010097210 */ /* 0x001fca0007f1e0ff */
        /* <DEDUP_REMOVED lines=8> */
.L_x_557:
[----:B------:R-:W0:Y:S01]  /*23fe0*/  LDC.64 R22, c[0x0][0x640] ;  /* 0x00019000ff167b82 */ /* 0x000e220000000a00 */
[-CC-:B------:R-:W-:Y:S01]  /*23ff0*/  SHF.R.U64 R14, R8, R10.reuse, R9.reuse ;  /* 0x0000000a080e7219 */ /* 0x180fe20000001209 */
[----:B------:R-:W-:Y:S01]  /*24000*/  IMAD.MOV.U32 R4, RZ, RZ, R16 ;  /* 0x000000ffff047224 */ /* 0x000fe200078e0010 */
[----:B------:R-:W-:Y:S01]  /*24010*/  SHF.R.U32.HI R0, RZ, R10, R9 ;  /* 0x0000000aff007219 */ /* 0x000fe20000011609 */
[----:B------:R-:W-:Y:S01]  /*24020*/  IMAD.MOV.U32 R24, RZ, RZ, 0x1 ;  /* 0x00000001ff187424 */ /* 0x000fe200078e00ff */
[----:B------:R-:W-:-:S03]  /*24030*/  IADD3 R7, P0, RZ, -R14, RZ ;  /* 0x8000000eff077210 */ /* 0x000fc60007f1e0ff */
[----:B------:R-:W1:Y:S02]  /*24040*/  LDC R6, c[0x0][0x618] ;  /* 0x00018600ff067b82 */ /* 0x000e640000000800 */
[----:B------:R-:W-:-:S04]  /*24050*/  IMAD.X R5, RZ, RZ, ~R0, P0 ;  /* 0x000000ffff057224 */ /* 0x000fc800000e0e00 */
[-C--:B------:R-:W-:Y:S02]  /*24060*/  IMAD R0, R5, R18.reuse, RZ ;  /* 0x0000001205007224 */ /* 0x080fe400078e02ff */
[----:B------:R-:W2:Y:S01]  /*24070*/  LDC R8, c[0x0][0x608] ;  /* 0x00018200ff087b82 */ /* 0x000ea20000000800 */
[----:B------:R-:W-:Y:S02]  /*24080*/  IMAD.MOV.U32 R5, RZ, RZ, R20 ;  /* 0x000000ffff057224 */ /* 0x000fe400078e0014 */
[----:B------:R-:W-:-:S05]  /*24090*/  IMAD.WIDE.U32 R4, R7, R18, R4 ;  /* 0x0000001207047225 */ /* 0x000fca00078e0004 */
[----:B------:R-:W3:Y:S01]  /*240a0*/  LDC R21, c[0x0][0x658] ;  /* 0x00019600ff157b82 */ /* 0x000ee20000000800 */
[----:B------:R-:W-:Y:S01]  /*240b0*/  IMAD R7, R7, R19, R0 ;  /* 0x0000001307077224 */ /* 0x000fe200078e0200 */
[----:B0-----:R-:W-:-:S03]  /*240c0*/  ISETP.NE.U32.AND P0, PT, R22, RZ, PT ;  /* 0x000000ff1600720c */ /* 0x001fc60003f05070 */
[----:B------:R-:W-:Y:S01]  /*240d0*/  IMAD.IADD R5, R5, 0x1, R7 ;  /* 0x0000000105057824 */ /* 0x000fe200078e0207 */
[----:B------:R-:W-:Y:S02]  /*240e0*/  ISETP.NE.AND.EX P0, PT, R23, RZ, PT, P0 ;  /* 0x000000ff1700720c */ /* 0x000fe40003f05300 */
[----:B------:R-:W0:Y:S02]  /*240f0*/  LDC R16, c[0x0][0x600] ;  /* 0x00018000ff107b82 */ /* 0x000e240000000800 */
[-CC-:B-1----:R-:W-:Y:S01]  /*24100*/  SHF.R.U64 R10, R4, R6.reuse, R5.reuse ;  /* 0x00000006040a7219 */ /* 0x182fe20000001205 */
[----:B------:R-:W-:Y:S01]  /*24110*/  IMAD.MOV.U32 R4, RZ, RZ, -0x1 ;  /* 0xffffffffff047424 */ /* 0x000fe200078e00ff */
[----:B------:R-:W-:-:S04]  /*24120*/  SHF.R.U32.HI R5, RZ, R6, R5 ;  /* 0x00000006ff057219 */ /* 0x000fc80000011605 */
[----:B------:R-:W1:Y:S01]  /*24130*/  LDC R18, c[0x0][0x648] ;  /* 0x00019200ff127b82 */ /* 0x000e620000000800 */
[-CC-:B--2---:R-:W-:Y:S02]  /*24140*/  SHF.R.U64 R17, R10, R8.reuse, R5.reuse ;  /* 0x000000080a117219 */ /* 0x184fe40000001205 */
[----:B------:R-:W-:-:S05]  /*24150*/  SHF.R.U32.HI R0, RZ, R8, R5 ;  /* 0x00000008ff007219 */ /* 0x000fca0000011605 */
[----:B------:R-:W2:Y:S01]  /*24160*/  LDC R20, c[0x0][0x638] ;  /* 0x00018e00ff147b82 */ /* 0x000ea20000000800 */
[-C--:B---3--:R-:W-:Y:S02]  /*24170*/  SHF.L.U32 R4, R4, R21.reuse, RZ ;  /* 0x0000001504047219 */ /* 0x088fe400000006ff */
[-CC-:B------:R-:W-:Y:S02]  /*24180*/  SHF.R.U64 R19, R17, R21.reuse, R0.reuse ;  /* 0x0000001511137219 */ /* 0x180fe40000001200 */
[----:B------:R-:W-:Y:S02]  /*24190*/  LOP3.LUT R26, RZ, R4, RZ, 0x33, !PT ;  /* 0x00000004ff1a7212 */ /* 0x000fe400078e33ff */
[----:B------:R-:W-:Y:S01]  /*241a0*/  SHF.R.U32.HI R5, RZ, R21, R0 ;  /* 0x00000015ff057219 */ /* 0x000fe20000011600 */
[----:B------:R-:W3:Y:S01]  /*241b0*/  LDC R25, c[0x0][0x610] ;  /* 0x00018400ff197b82 */ /* 0x000ee20000000800 */
[----:B------:R-:W-:Y:S01]  /*241c0*/  IMAD.MOV.U32 R4, RZ, RZ, R19 ;  /* 0x000000ffff047224 */ /* 0x000fe200078e0013 */
[----:B------:R-:W-:Y:S06]  /*241d0*/  @!P0 BRA `(.L_x_558) ;  /* 0x0000000000288947 */ /* 0x000fec0003800000 */
        /* <DEDUP_REMOVED lines=10> */
.L_x_558:
[----:B-1----:R-:W-:Y:S01]  /*24280*/  SHF.R.U64 R3, R4, R18, R5 ;  /* 0x0000001204037219 */ /* 0x002fe20000001205 */
[----:B0-----:R-:W-:Y:S01]  /*24290*/  VIADD R5, R16, 0xffffffff ;  /* 0xffffffff10057836 */ /* 0x001fe20000000000 */
[----:B------:R-:W-:Y:S01]  /*242a0*/  SHF.L.U32 R24, R24, R21, RZ ;  /* 0x0000001518187219 */ /* 0x000fe200000006ff */
[----:B------:R-:W-:Y:S01]  /*242b0*/  @P4 IMAD R11, R13, R12, R2 ;  /* 0x0000000c0d0b4224 */ /* 0x000fe200078e0202 */
[----:B------:R-:W-:Y:S01]  /*242c0*/  LOP3.LUT R0, R17, R26, RZ, 0xc0, !PT ;  /* 0x0000001a11007212 */ /* 0x000fe200078ec0ff */
[----:B------:R-:W-:-:S04]  /*242d0*/  IMAD.MOV R4, RZ, RZ, -R3 ;  /* 0x000000ffff047224 */ /* 0x000fc800078e0a03 */
[----:B------:R-:W-:Y:S01]  /*242e0*/  IMAD R2, R24, R3, R0 ;  /* 0x0000000318027224 */ /* 0x000fe200078e0200 */
[----:B------:R-:W-:Y:S01]  /*242f0*/  LOP3.LUT R3, R10, R5, RZ, 0xc0, !PT ;  /* 0x000000050a037212 */ /* 0x000fe200078ec0ff */
[----:B--2---:R-:W-:Y:S02]  /*24300*/  IMAD R0, R4, R20, R19 ;  /* 0x0000001404007224 */ /* 0x004fe400078e0213 */
[----:B---3--:R-:W-:Y:S02]  /*24310*/  IMAD R5, R2, R25, R11 ;  /* 0x0000001902057224 */ /* 0x008fe400078e020b */
[----:B------:R-:W-:Y:S02]  /*24320*/  IMAD.MOV.U32 R4, RZ, RZ, 0x1 ;  /* 0x00000001ff047424 */ /* 0x000fe400078e00ff */
[----:B------:R-:W-:Y:S02]  /*24330*/  IMAD R2, R0, R16, R3 ;  /* 0x0000001000027224 */ /* 0x000fe400078e0203 */
[----:B------:R-:W-:Y:S01]  /*24340*/  IMAD.MOV.U32 R10, RZ, RZ, R14 ;  /* 0x000000ffff0a7224 */ /* 0x000fe200078e000e */
[----:B------:R-:W-:-:S02]  /*24350*/  PRMT R0, R4, 0x7610, R0 ;  /* 0x0000761004007816 */ /* 0x000fc40000000000 */
[----:B------:R-:W-:Y:S02]  /*24360*/  SEL R4, R2, R5, !P4 ;  /* 0x0000000502047207 */ /* 0x000fe40006000000 */
[----:B------:R-:W-:-:S07]  /*24370*/  SEL R5, R5, R2, !P4 ;  /* 0x0000000205057207 */ /* 0x000fce0006000000 */
.L_x_556:
[----:B------:R-:W-:-:S08]  /*24380*/  NOP ;  /* 0x0000000000007918 */ /* 0x000fd00000000000 */
[----:B------:R-:W0:-:S00]  /*24390*/  USETMAXREG.DEALLOC.CTAPOOL 0x18 ;  /* 0x00000018000079c8 */ /* 0x000e0000080e0500 */
[----:B------:R-:W-:-:S13]  /*243a0*/  ISETP.NE.AND P0, PT, RZ, UR8, PT ;  /* 0x00000008ff007c0c */ /* 0x000fda000bf05270 */
[----:B------:R-:W-:Y:S05]  /*243b0*/  @P0 EXIT ;  /* 0x000000000000094d */ /* 0x000fea0003800000 */
[----:B0-----:R-:W-:Y:S01]  /*243c0*/  LOP3.LUT P0, RZ, R0, 0xff, RZ, 0xc0, !PT ;  /* 0x000000ff00ff7812 */ /* 0x001fe2000780c0ff */
[----:B------:R-:W-:Y:S02]  /*243d0*/  IMAD.MOV.U32 R6, RZ, RZ, 0x1 ;  /* 0x00000001ff067424 */ /* 0x000fe400078e00ff */
[----:B------:R-:W-:-:S10]  /*243e0*/  IMAD.MOV.U32 R7, RZ, RZ, RZ ;  /* 0x000000ffff077224 */ /* 0x000fd400078e00ff */
[----:B------:R-:W-:Y:S05]  /*243f0*/  @!P0 BRA `(.L_x_559) ;  /* 0x0000000c00588947 */ /* 0x000fea0003800000 */
[----:B------:R-:W0:Y:S01]  /*24400*/  LDC R0, c[0x0][0x28c] ;  /* 0x0000a300ff007b82 */ /* 0x000e220000000800 */
[----:B------:R-:W-:Y:S01]  /*24410*/  ULDC UR6, c[0x0][0x658] ;  /* 0x0001960000067ab9 */ /* 0x000fe20000000800 */
[----:B------:R-:W-:Y:S01]  /*24420*/  UMOV UR9, 0xffffffff ;  /* 0xffffffff00097882 */ /* 0x000fe20000000000 */
[----:B------:R-:W-:Y:S01]  /*24430*/  ULDC UR8, c[0x0][0xc] ;  /* 0x0000030000087ab9 */ /* 0x000fe20000000800 */
[----:B------:R-:W-:Y:S01]  /*24440*/  USHF.L.U32 UR11, UR9, UR6, URZ ;  /* 0x00000006090b7299 */ /* 0x000fe2000800063f */
[----:B------:R-:W-:Y:S01]  /*24450*/  BSSY B0, `(.L_x_559) ;  /* 0x00000d0000007945 */ /* 0x000fe20003800000 */
[----:B------:R-:W-:Y:S01]  /*24460*/  UMOV UR10, 0x1 ;  /* 0x00000001000a7882 */ /* 0x000fe20000000000 */
[----:B------:R-:W-:Y:S01]  /*24470*/  ULDC UR9, c[0x0][0x10] ;  /* 0x0000040000097ab9 */ /* 0x000fe20000000800 */
[----:B------:R-:W1:Y:S01]  /*24480*/  S2UR UR4, SR_CgaCtaId ;  /* 0x00000000000479c3 */ /* 0x000e620000008800 */
[----:B------:R-:W-:Y:S01]  /*24490*/  UIMAD.WIDE.U32 UR8, UR8, UR9, URZ ;  /* 0x00000009080872a5 */ /* 0x000fe2000f8e003f */
[----:B------:R-:W-:Y:S01]  /*244a0*/  IMAD.MOV.U32 R9, RZ, RZ, 0x1 ;  /* 0x00000001ff097424 */ /* 0x000fe200078e00ff */
[----:B------:R-:W-:Y:S01]  /*244b0*/  USHF.L.U32 UR6, UR10, UR6, URZ ;  /* 0x000000060a067299 */ /* 0x000fe2000800063f */
[----:B------:R-:W-:Y:S01]  /*244c0*/  IMAD.MOV.U32 R6, RZ, RZ, 0x1 ;  /* 0x00000001ff067424 */ /* 0x000fe200078e00ff */
[----:B------:R-:W-:Y:S01]  /*244d0*/  ULDC UR5, c[0x0][0x600] ;  /* 0x0001800000057ab9 */ /* 0x000fe20000000800 */
[----:B------:R-:W-:Y:S01]  /*244e0*/  ULDC UR10, c[0x0][0x14] ;  /* 0x00000500000a7ab9 */ /* 0x000fe20000000800 */
[----:B------:R-:W-:Y:S01]  /*244f0*/  IMAD.MOV.U32 R7, RZ, RZ, RZ ;  /* 0x000000ffff077224 */ /* 0x000fe200078e00ff */
[----:B------:R-:W-:-:S02]  /*24500*/  UIMAD.WIDE.U32 UR24, UR8, UR10, URZ ;  /* 0x0000000a081872a5 */ /* 0x000fc4000f8e003f */
[----:B------:R-:W-:Y:S02]  /*24510*/  UIMAD UR18, UR9, UR10, URZ ;  /* 0x0000000a091272a4 */ /* 0x000fe4000f8e023f */
[----:B------:R-:W-:Y:S02]  /*24520*/  ULOP3.LUT UR23, UR13, 0x2, URZ, 0xfc, !UPT ;  /* 0x000000020d177892 */ /* 0x000fe4000f8efc3f */
[----:B------:R-:W-:Y:S01]  /*24530*/  UIADD3 UR5, UR5, -0x1, URZ ;  /* 0xffffffff05057890 */ /* 0x000fe2000fffe03f */
[----:B0-----:R-:W-:Y:S01]  /*24540*/  VIADD R0, R0, 0x3f ;  /* 0x0000003f00007836 */ /* 0x001fe20000000000 */
[----:B------:R-:W-:Y:S02]  /*24550*/  ULOP3.LUT UR20, URZ, UR11, URZ, 0x33, !UPT ;  /* 0x0000000b3f147292 */ /* 0x000fe4000f8e333f */
[----:B------:R-:W-:Y:S02]  /*24560*/  UIADD3 UR18, UR25, UR18, URZ ;  /* 0x0000001219127290 */ /* 0x000fe4000fffe03f */
[----:B------:R-:W-:Y:S01]  /*24570*/  SHF.R.S32.HI R3, RZ, 0x1f, R0 ;  /* 0x0000001fff037819 */ /* 0x000fe20000011400 */
[----:B------:R-:W-:Y:S01]  /*24580*/  ULDC.64 UR26, c[0x0][0x198] ;  /* 0x00006600001a7ab9 */ /* 0x000fe20000000a00 */
[----:B-1----:R-:W-:-:S02]  /*24590*/  USHF.L.U32 UR7, UR4, 0x7, URZ ;  /* 0x0000000704077899 */ /* 0x002fc4000800063f */
[----:B------:R-:W-:Y:S01]  /*245a0*/  LEA.HI R0, R3, R0, RZ, 0x6 ;  /* 0x0000000003007211 */ /* 0x000fe200078f30ff */
[----:B------:R-:W-:Y:S02]  /*245b0*/  USHF.L.U32 UR4, UR4, 0xd, URZ ;  /* 0x0000000d04047899 */ /* 0x000fe4000800063f */
[----:B------:R-:W-:Y:S01]  /*245c0*/  ULOP3.LUT UR7, UR7, 0x80, URZ, 0xc0, !UPT ;  /* 0x0000008007077892 */ /* 0x000fe2000f8ec03f */
[----:B------:R-:W-:-:S05]  /*245d0*/  SHF.R.S32.HI R0, RZ, 0x6, R0 ;  /* 0x00000006ff007819 */ /* 0x000fca0000011400 */
[----:B------:R-:W-:-:S07]  /*245e0*/  VIADD R15, R0, 0x1 ;  /* 0x00000001000f7836 */ /* 0x000fce0000000000 */
.L_x_570:
[----:B------:R-:W-:-:S03]  /*245f0*/  UMOV UR8, 0xffffffff ;  /* 0xffffffff00087882 */ /* 0x000fc60000000000 */
[----:B------:R-:W-:Y:S05]  /*24600*/  BRA.DIV UR8, `(.L_x_560) ;  /* 0x00000012083c7947 */ /* 0x000fea000b800000 */
[----:B------:R-:W-:-:S13]  /*24610*/  ELECT P0, URZ, PT ;  /* 0x00000000003f782f */ /* 0x000fda0003800000 */
.L_x_584:
[----:B------:R-:W0:Y:S01]  /*24620*/  LDC R2, c[0x0][0x28c] ;  /* 0x0000a300ff027b82 */ /* 0x000e220000000800 */
[----:B------:R-:W-:Y:S01]  /*24630*/  BSSY B1, `(.L_x_561) ;  /* 0x0000039000017945 */ /* 0x000fe20003800000 */
[----:B0-----:R-:W-:-:S13]  /*24640*/  ISETP.LT.OR P0, PT, R2, 0x1, !P0 ;  /* 0x000000010200780c */ /* 0x001fda0004701670 */
[----:B------:R-:W-:Y:S05]  /*24650*/  @P0 BRA `(.L_x_562) ;  /* 0x0000000000d80947 */ /* 0x000fea0003800000 */
[----:B------:R-:W-:Y:S01]  /*24660*/  LEA R4, R4, UR7, 0x8 ;  /* 0x0000000704047c11 */ /* 0x000fe2000f8e40ff */
[----:B------:R-:W-:Y:S02]  /*24670*/  IMAD.SHL.U32 R5, R5, 0x100, RZ ;  /* 0x0000010005057824 */ /* 0x000fe400078e00ff */
[----:B------:R-:W-:Y:S02]  /*24680*/  IMAD.MOV.U32 R13, RZ, RZ, RZ ;  /* 0x000000ffff0d7224 */ /* 0x000fe400078e00ff */
[----:B------:R-:W-:Y:S02]  /*24690*/  IMAD.MOV.U32 R2, RZ, RZ, R15 ;  /* 0x000000ffff027224 */ /* 0x000fe400078e000f */
[----:B------:R-:W-:Y:S02]  /*246a0*/  IMAD.MOV.U32 R3, RZ, RZ, R6 ;  /* 0x000000ffff037224 */ /* 0x000fe400078e0006 */
[----:B------:R-:W-:-:S07]  /*246b0*/  IMAD.MOV.U32 R8, RZ, RZ, R7 ;  /* 0x000000ffff087224 */ /* 0x000fce00078e0007 */
.L_x_565:
[----:B------:R-:W0:Y:S01]  /*246c0*/  S2R R12, SR_CgaCtaId ;  /* 0x00000000000c7919 */ /* 0x000e220000008800 */
[----:B------:R-:W-:Y:S01]  /*246d0*/  MOV R11, 0x400 ;  /* 0x00000400000b7802 */ /* 0x000fe20000000f00 */
[----:B------:R-:W1:Y:S03]  /*246e0*/  S2R R14, SR_TID.X ;  /* 0x00000000000e7919 */ /* 0x000e660000002100 */
[----:B0-----:R-:W-:Y:S02]  /*246f0*/  LEA R17, R12, R11, 0x18 ;  /* 0x0000000b0c117211 */ /* 0x001fe400078ec0ff */
[----:B------:R-:W-:Y:S02]  /*24700*/  SHF.L.U32 R11, R3, 0x1f, RZ ;  /* 0x0000001f030b7819 */ /* 0x000fe400000006ff */
[----:B-1----:R-:W-:Y:S01]  /*24710*/  LOP3.LUT P1, RZ, R14, 0x7f, RZ, 0xc0, !PT ;  /* 0x0000007f0eff7812 */ /* 0x002fe2000782c0ff */
[----:B------:R-:W-:-:S04]  /*24720*/  IMAD R12, R8, 0x8, R17 ;  /* 0x00000008080c7824 */ /* 0x000fc800078e0211 */
[----:B------:R-:W0:Y:S02]  /*24730*/  SYNCS.PHASECHK.TRANS64.TRYWAIT P0, [R12+URZ+0x38], R11 ;  /* 0x0000380b0c0075a7 */ /* 0x000e24000800017f */
[----:B0-----:R-:W-:Y:S06]  /*24740*/  @!P0 BRA `(.L_x_563) ;  /* 0x00000010000c8947 */ /* 0x001fec0003800000 */
.L_x_585:
[----:B0-----:R-:W0:Y:S01]  /*24750*/  @!P1 LDC R11, c[0x0][0x500] ;  /* 0x00014000ff0b9b82 */ /* 0x001e220000000800 */
[----:B------:R-:W-:-:S04]  /*24760*/  UPRMT UR8, UR23, 0x9910, URZ ;  /* 0x0000991017087896 */ /* 0x000fc8000800003f */
[----:B------:R-:W-:-:S06]  /*24770*/  UISETP.NE.AND UP0, UPT, UR8, 0x2, UPT ;  /* 0x000000020800788c */ /* 0x000fcc000bf05270 */
[----:B------:R-:W-:Y:S01]  /*24780*/  PLOP3.LUT P0, PT, PT, PT, UP0, 0x80, 0x0 ;  /* 0x000000000000781c */ /* 0x000fe20003f0f008 */
[----:B0-----:R0:W-:-:S12]  /*24790*/  @!P1 SYNCS.ARRIVE.TRANS64 RZ, [R12+URZ], R11 ;  /* 0x0000000b0cff99a7 */ /* 0x0011d8000800003f */
[----:B------:R-:W-:Y:S05]  /*247a0*/  @P0 BRA `(.L_x_564) ;  /* 0x0000000000040947 */ /* 0x000fea0003800000 */
[----:B------:R-:W-:Y:S01]  /*247b0*/  BPT.TRAP 0x1 ;  /* 0x000000040000795c */ /* 0x000fe20000300000 */
.L_x_564:
[----:B------:R-:W-:Y:S01]  /*247c0*/  R2UR UR8, R8 ;  /* 0x00000000080872ca */ /* 0x000fe200000e0000 */
[----:B------:R-:W-:Y:S01]  /*247d0*/  VIADD R2, R2, 0xffffffff ;  /* 0xffffffff02027836 */ /* 0x000fe20000000000 */
[----:B------:R-:W-:Y:S01]  /*247e0*/  R2UR UR19, R17 ;  /* 0x00000000111372ca */ /* 0x000fe200000e0000 */
[----:B------:R-:W-:Y:S01]  /*247f0*/  UIADD3 UR14, UP0, UR26, 0xf0, URZ ;  /* 0x000000f01a0e7890 */ /* 0x000fe2000ff1e03f */
[----:B------:R-:W-:Y:S01]  /*24800*/  R2UR UR21, R5 ;  /* 0x00000000051572ca */ /* 0x000fe200000e0000 */
[----:B------:R-:W-:Y:S01]  /*24810*/  UIADD3 UR28, UP1, UR26, 0x1f0, URZ ;  /* 0x000001f01a1c7890 */ /* 0x000fe2000ff3e03f */
[----:B------:R-:W-:Y:S01]  /*24820*/  R2UR UR9, R12 ;  /* 0x000000000c0972ca */ /* 0x000fe200000e0000 */
[----:B------:R-:W-:Y:S01]  /*24830*/  UIADD3.X UR15, URZ, UR27, URZ, UP0, !UPT ;  /* 0x0000001b3f0f7290 */ /* 0x000fe200087fe43f */
[C---:B------:R-:W-:Y:S01]  /*24840*/  R2UR UR10, R13.reuse ;  /* 0x000000000d0a72ca */ /* 0x040fe200000e0000 */
[----:B------:R-:W-:Y:S01]  /*24850*/  VIADD R8, R8, 0x1 ;  /* 0x0000000108087836 */ /* 0x000fe20000000000 */
[----:B------:R-:W-:Y:S01]  /*24860*/  R2UR UR12, R10 ;  /* 0x000000000a0c72ca */ /* 0x000fe200000e0000 */
[----:B------:R-:W-:Y:S01]  /*24870*/  UIADD3.X UR29, URZ, UR27, URZ, UP1, !UPT ;  /* 0x0000001b3f1d7290 */ /* 0x000fe20008ffe43f */
[----:B------:R-:W-:Y:S01]  /*24880*/  R2UR UR22, R4 ;  /* 0x00000000041672ca */ /* 0x000fe200000e0000 */
[----:B------:R-:W-:Y:S01]  /*24890*/  USHF.L.U32 UR8, UR8, 0xe, URZ ;  /* 0x0000000e08087899 */ /* 0x000fe2000800063f */
[----:B------:R-:W-:Y:S01]  /*248a0*/  ISETP.GT.AND P1, PT, R2, 0x1, PT ;  /* 0x000000010200780c */ /* 0x000fe20003f24270 */
[----:B------:R-:W-:Y:S01]  /*248b0*/  UMOV UR16, 0x0 ;  /* 0x0000000000107882 */ /* 0x000fe20000000000 */
[----:B------:R-:W-:Y:S01]  /*248c0*/  UMOV UR17, 0x10000000 ;  /* 0x1000000000117882 */ /* 0x000fe20000000000 */
[----:B------:R-:W-:Y:S01]  /*248d0*/  ULOP3.LUT UR11, UR8, 0x2000, UR4, 0xf8, !UPT ;  /* 0x00002000080b7892 */ /* 0x000fe2000f8ef804 */
[C---:B------:R-:W-:Y:S01]  /*248e0*/  ISETP.NE.AND P0, PT, R8.reuse, 0x7, PT ;  /* 0x000000070800780c */ /* 0x040fe20003f05270 */
[----:B------:R-:W-:Y:S01]  /*248f0*/  UIADD3 UR8, UR19, 0x180, UR8 ;  /* 0x0000018013087890 */ /* 0x000fe2000fffe008 */
[----:B------:R-:W-:Y:S01]  /*24900*/  VIADD R13, R13, 0x40 ;  /* 0x000000400d0d7836 */ /* 0x000fe20000000000 */
[----:B------:R-:W-:Y:S01]  /*24910*/  UIADD3 UR19, UR19, 0x1c180, UR11 ;  /* 0x0001c18013137890 */ /* 0x000fe2000fffe00b */
[----:B0-----:R-:W-:Y:S01]  /*24920*/  SEL R12, RZ, 0x1, P0 ;  /* 0x00000001ff0c7807 */ /* 0x001fe20000000000 */
[----:B------:R-:W-:Y:S01]  /*24930*/  UMOV UR30, 0x30000 ;  /* 0x00030000001e7882 */ /* 0x000fe20000000000 */
[----:B------:R-:W-:Y:S01]  /*24940*/  UMOV UR11, UR21 ;  /* 0x00000015000b7c82 */ /* 0x000fe20008000000 */
[----:B------:R-:W-:-:S02]  /*24950*/  SEL R8, R8, RZ, P0 ;  /* 0x000000ff08087207 */ /* 0x000fc40000000000 */
[----:B------:R-:W-:Y:S01]  /*24960*/  LOP3.LUT R3, R3, R12, RZ, 0x3c, !PT ;  /* 0x0000000c03037212 */ /* 0x000fe200078e3cff */
[----:B------:R0:W-:Y:S02]  /*24970*/  UTMALDG.3D [UR8], [UR14], desc[UR16] ;  /* 0x000010080e0075b4 */ /* 0x0001e40008011000 */
[----:B0-----:R-:W-:Y:S01]  /*24980*/  UMOV UR8, UR19 ;  /* 0x0000001300087c82 */ /* 0x001fe20008000000 */
[----:B------:R-:W-:Y:S02]  /*24990*/  UMOV UR11, UR22 ;  /* 0x00000016000b7c82 */ /* 0x000fe40008000000 */
[----:B------:R0:W-:Y:S02]  /*249a0*/  UTMALDG.3D.MULTICAST [UR8], [UR28], UR30, desc[UR16] ;  /* 0x000010081c0073b4 */ /* 0x0001e4000801181e */
[----:B0-----:R-:W-:Y:S05]  /*249b0*/  @P1 BRA `(.L_x_565) ;  /* 0xfffffffc00401947 */ /* 0x001fea000383ffff */
.L_x_562:
[----:B------:R-:W-:Y:S05]  /*249c0*/  BSYNC B1 ;  /* 0x0000000000017941 */ /* 0x000fea0003800000 */
.L_x_561:
[----:B------:R-:W2:Y:S01]  /*249d0*/  LDL.LU R16, [R1+0x45c] ;  /* 0x00045c0001107983 */ /* 0x000ea20000300800 */
[----:B------:R-:W-:Y:S01]  /*249e0*/  LOP3.LUT P1, RZ, R9, 0xff, RZ, 0xc0, !PT ;  /* 0x000000ff09ff7812 */ /* 0x000fe2000782c0ff */
[----:B------:R-:W-:Y:S01]  /*249f0*/  IMAD.IADD R4, R0, 0x1, R7 ;  /* 0x0000000100047824 */ /* 0x000fe200078e0207 */
[----:B------:R-:W-:Y:S01]  /*24a00*/  ULDC.64 UR8, c[0x0][0x650] ;  /* 0x0001940000087ab9 */ /* 0x000fe20000000a00 */
[----:B------:R-:W3:Y:S01]  /*24a10*/  LDL.LU R14, [R1+0x460] ;  /* 0x00046000010e7983 */ /* 0x000ee20000300800 */
[----:B------:R-:W-:Y:S01]  /*24a20*/  BSSY B1, `(.L_x_566) ;  /* 0x0000070000017945 */ /* 0x000fe20003800000 */
[C---:B------:R-:W-:Y:S01]  /*24a30*/  IMAD.WIDE.U32 R2, R4.reuse, 0x24924925, RZ ;  /* 0x2492492504027825 */ /* 0x040fe200078e00ff */
[C---:B------:R-:W-:Y:S02]  /*24a40*/  ISETP.GT.U32.AND P0, PT, R4.reuse, 0x6, PT ;  /* 0x000000060400780c */ /* 0x040fe40003f04070 */
[----:B------:R-:W-:Y:S01]  /*24a50*/  PRMT R9, RZ, 0x7610, R9 ;  /* 0x00007610ff097816 */ /* 0x000fe20000000009 */
[----:B------:R-:W-:Y:S01]  /*24a60*/  IMAD.IADD R2, R4, 0x1, -R3 ;  /* 0x0000000104027824 */ /* 0x000fe200078e0a03 */
[----:B------:R-:W-:Y:S01]  /*24a70*/  ISETP.LT.U32.AND P0, PT, R0, 0x7, P0 ;  /* 0x000000070000780c */ /* 0x000fe20000701070 */
[----:B------:R-:W-:-:S02]  /*24a80*/  IMAD.MOV.U32 R5, RZ, RZ, -0x1 ;  /* 0xffffffffff057424 */ /* 0x000fc400078e00ff */
[----:B------:R-:W0:Y:S01]  /*24a90*/  @P1 S2R R8, SR_CgaCtaId ;  /* 0x0000000000081919 */ /* 0x000e220000008800 */
[----:B------:R-:W-:Y:S01]  /*24aa0*/  LEA.HI R2, R2, R3, RZ, 0x1f ;  /* 0x0000000302027211 */ /* 0x000fe200078ff8ff */
[----:B------:R-:W-:Y:S01]  /*24ab0*/  IMAD.MOV.U32 R10, RZ, RZ, -0x1 ;  /* 0xffffffffff0a7424 */ /* 0x000fe200078e00ff */
[----:B------:R-:W-:Y:S02]  /*24ac0*/  @P1 MOV R3, 0x400 ;  /* 0x0000040000031802 */ /* 0x000fe40000000f00 */
[--C-:B------:R-:W-:Y:S02]  /*24ad0*/  SHF.R.U32.HI R7, RZ, 0x2, R2.reuse ;  /* 0x00000002ff077819 */ /* 0x100fe40000011602 */
[----:B------:R-:W-:Y:S02]  /*24ae0*/  PRMT R2, RZ, 0x7610, R2 ;  /* 0x00007610ff027816 */ /* 0x000fe40000000002 */
[----:B0-----:R-:W-:-:S04]  /*24af0*/  @P1 LEA R3, R8, R3, 0x18 ;  /* 0x0000000308031211 */ /* 0x001fc800078ec0ff */
[----:B------:R0:W-:Y:S01]  /*24b00*/  @P1 SYNCS.ARRIVE.TRANS64.A1T0 RZ, [R3+URZ+0x88], RZ ;  /* 0x000088ff03ff19a7 */ /* 0x0001e2000810003f */
[----:B------:R-:W-:Y:S02]  /*24b10*/  ISETP.GE.U32.AND P1, PT, R0, 0x7, PT ;  /* 0x000000070000780c */ /* 0x000fe40003f26070 */
[----:B0-----:R-:W-:-:S04]  /*24b20*/  SEL R3, RZ, 0x1, !P0 ;  /* 0x00000001ff037807 */ /* 0x001fc80004000000 */
[----:B------:R-:W-:-:S07]  /*24b30*/  LOP3.LUT R6, R6, R3, RZ, 0x3c, !PT ;  /* 0x0000000306067212 */ /* 0x000fce00078e3cff */
[----:B------:R-:W-:Y:S01]  /*24b40*/  @P1 LOP3.LUT R6, R6, 0x1, R7, 0x78, !PT ;  /* 0x0000000106061812 */ /* 0x000fe200078e7807 */
[----:B------:R-:W-:Y:S02]  /*24b50*/  IMAD R7, R7, -0x7, R4 ;  /* 0xfffffff907077824 */ /* 0x000fe400078e0204 */
[----:B------:R-:W-:Y:S01]  /*24b60*/  IMAD.MOV.U32 R4, RZ, RZ, -0x1 ;  /* 0xffffffffff047424 */ /* 0x000fe200078e00ff */
[----:B---3--:R-:W-:-:S04]  /*24b70*/  IADD3 R14, P0, R14, UR24, RZ ;  /* 0x000000180e0e7c10 */ /* 0x008fc8000ff1e0ff */
[----:B--2---:R-:W-:Y:S01]  /*24b80*/  IADD3.X R16, R16, UR18, RZ, P0, !PT ;  /* 0x0000001210107c10 */ /* 0x004fe200087fe4ff */
[----:B------:R0:W-:Y:S01]  /*24b90*/  STL [R1+0x460], R14 ;  /* 0x0004600e01007387 */ /* 0x0001e20000100800 */
[----:B------:R-:W-:-:S03]  /*24ba0*/  ISETP.GE.U32.AND P0, PT, R14, UR8, PT ;  /* 0x000000080e007c0c */ /* 0x000fc6000bf06070 */
[----:B------:R0:W-:Y:S01]  /*24bb0*/  STL [R1+0x45c], R16 ;  /* 0x00045c1001007387 */ /* 0x0001e20000100800 */
[----:B------:R-:W-:-:S13]  /*24bc0*/  ISETP.GE.U32.AND.EX P0, PT, R16, UR9, PT, P0 ;  /* 0x0000000910007c0c */ /* 0x000fda000bf06100 */
[----:B0-----:R-:W-:Y:S05]  /*24bd0*/  @P0 BRA `(.L_x_567) ;  /* 0x0000000400500947 */ /* 0x001fea0003800000 */
[----:B------:R-:W0:Y:S01]  /*24be0*/  S2R R8, SR_CTAID.X ;  /* 0x0000000000087919 */ /* 0x000e220000002500 */
[----:B------:R-:W-:Y:S01]  /*24bf0*/  ULDC UR8, c[0x0][0x150] ;  /* 0x0000540000087ab9 */ /* 0x000fe20000000800 */
[----:B------:R-:W1:Y:S01]  /*24c00*/  LDC R3, c[0x0][0x144] ;  /* 0x00005100ff037b82 */ /* 0x000e620000000800 */
[----:B------:R-:W-:Y:S01]  /*24c10*/  ULDC UR11, c[0x0][0x630] ;  /* 0x00018c00000b7ab9 */ /* 0x000fe20000000800 */
[----:B------:R-:W2:Y:S06]  /*24c20*/  S2R R5, SR_CTAID.Y ;  /* 0x0000000000057919 */ /* 0x000eac0000002600 */
[----:B------:R-:W3:Y:S01]  /*24c30*/  LDC R12, c[0x0][0x148] ;  /* 0x00005200ff0c7b82 */ /* 0x000ee20000000800 */
[----:B0-----:R-:W-:-:S02]  /*24c40*/  I2FP.F32.U32 R2, R8 ;  /* 0x0000000800027245 */ /* 0x001fc40000201000 */
[----:B--2---:R-:W-:-:S03]  /*24c50*/  I2FP.F32.U32 R4, R5 ;  /* 0x0000000500047245 */ /* 0x004fc60000201000 */
[----:B------:R-:W-:Y:S01]  /*24c60*/  FMUL R2, R2, UR8 ;  /* 0x0000000802027c20 */ /* 0x000fe20008400000 */
[----:B------:R-:W-:Y:S02]  /*24c70*/  ULDC UR8, c[0x0][0x154] ;  /* 0x0000550000087ab9 */ /* 0x000fe40000000800 */
[----:B------:R-:W-:Y:S01]  /*24c80*/  FMUL R10, R4, UR8 ;  /* 0x00000008040a7c20 */ /* 0x000fe20008400000 */
[----:B------:R-:W-:Y:S02]  /*24c90*/  ULDC.64 UR8, c[0x0][0x628] ;  /* 0x00018a0000087ab9 */ /* 0x000fe40000000a00 */
[----:B------:R-:W0:Y:S01]  /*24ca0*/  F2I.U32.TRUNC.NTZ R2, R2 ;  /* 0x0000000200027305 */ /* 0x000e22000020f000 */
[----:B------:R-:W-:-:S04]  /*24cb0*/  ISETP.NE.U32.AND P0, PT, RZ, UR8, PT ;  /* 0x00000008ff007c0c */ /* 0x000fc8000bf05070 */
[----:B------:R-:W-:-:S03]  /*24cc0*/  ISETP.NE.AND.EX P0, PT, RZ, UR9, PT, P0 ;  /* 0x00000009ff007c0c */ /* 0x000fc6000bf05300 */
[----:B------:R-:W2:Y:S01]  /*24cd0*/  F2I.U32.TRUNC.NTZ R10, R10 ;  /* 0x0000000a000a7305 */ /* 0x000ea2000020f000 */
[----:B0-----:R-:W-:Y:S02]  /*24ce0*/  IMAD.MOV R4, RZ, RZ, -R2 ;  /* 0x000000ffff047224 */ /* 0x001fe400078e0a02 */
[----:B------:R-:W-:Y:S02]  /*24cf0*/  IMAD.MOV.U32 R2, RZ, RZ, R14 ;  /* 0x000000ffff027224 */ /* 0x000fe400078e000e */
[----:B-1----:R-:W-:Y:S02]  /*24d00*/  IMAD R8, R3, R4, R8 ;  /* 0x0000000403087224 */ /* 0x002fe400078e0208 */
[----:B--2---:R-:W-:-:S04]  /*24d10*/  IMAD.MOV R3, RZ, RZ, -R10 ;  /* 0x000000ffff037224 */ /* 0x004fc800078e0a0a */
[----:B---3--:R-:W-:Y:S02]  /*24d20*/  @P4 IMAD R8, R12, R3, R5 ;  /* 0x000000030c084224 */ /* 0x008fe400078e0205 */
[----:B------:R-:W-:Y:S01]  /*24d30*/  IMAD.MOV.U32 R3, RZ, RZ, R16 ;  /* 0x000000ffff037224 */ /* 0x000fe200078e0010 */
[----:B------:R-:W-:Y:S06]  /*24d40*/  @!P0 BRA `(.L_x_568) ;  /* 0x0000000000288947 */ /* 0x000fec0003800000 */
[----:B------:R-:W-:Y:S02]  /*24d50*/  ULDC UR10, c[0x0][0x634] ;  /* 0x00018d00000a7ab9 */ /* 0x000fe40000000800 */
[----:B------:R-:W-:-:S05]  /*24d60*/  IADD3 R3, P0, R14, UR10, RZ ;  /* 0x0000000a0e037c10 */ /* 0x000fca000ff1e0ff */
[----:B------:R-:W-:-:S04]  /*24d70*/  IMAD.X R11, RZ, RZ, R16, P0 ;  /* 0x000000ffff0b7224 */ /* 0x000fc800000e0610 */
[----:B------:R-:W-:-:S04]  /*24d80*/  IMAD.WIDE.U32 R4, R11, UR8, RZ ;  /* 0x000000080b047c25 */ /* 0x000fc8000f8e00ff */
[----:B------:R-:W-:-:S04]  /*24d90*/  IMAD.WIDE.U32 R4, P0, R3, UR9, R4 ;  /* 0x0000000903047c25 */ /* 0x000fc8000f800004 */
[----:B------:R-:W-:-:S04]  /*24da0*/  IMAD.WIDE.U32 R2, R3, UR8, RZ ;  /* 0x0000000803027c25 */ /* 0x000fc8000f8e00ff */
[----:B------:R-:W-:Y:S01]  /*24db0*/  IMAD.MOV.U32 R2, RZ, RZ, R5 ;  /* 0x000000ffff027224 */ /* 0x000fe200078e0005 */
[----:B------:R-:W-:Y:S01]  /*24dc0*/  IADD3 RZ, P1, R3, R4, RZ ;  /* 0x0000000403ff7210 */ /* 0x000fe20007f3e0ff */
[----:B------:R-:W-:-:S04]  /*24dd0*/  IMAD.X R3, RZ, RZ, RZ, P0 ;  /* 0x000000ffff037224 */ /* 0x000fc800000e06ff */
[----:B------:R-:W-:-:S08]  /*24de0*/  IMAD.WIDE.U32.X R2, R11, UR9, R2, P1 ;  /* 0x000000090b027c25 */ /* 0x000fd000088e0402 */
.L_x_568:
[--C-:B------:R-:W-:Y:S01]  /*24df0*/  SHF.R.U64 R10, R2, UR11, R3.reuse ;  /* 0x0000000b020a7c19 */ /* 0x100fe20008001203 */
[----:B------:R-:W-:Y:S01]  /*24e00*/  ULDC.64 UR8, c[0x0][0x620] ;  /* 0x0001880000087ab9 */ /* 0x000fe20000000a00 */
[----:B------:R-:W-:Y:S01]  /*24e10*/  SHF.R.U32.HI R2, RZ, UR11, R3 ;  /* 0x0000000bff027c19 */ /* 0x000fe20008011603 */
[----:B------:R-:W-:Y:S01]  /*24e20*/  IMAD.MOV.U32 R3, RZ, RZ, R16 ;  /* 0x000000ffff037224 */ /* 0x000fe200078e0010 */
[----:B------:R-:W-:Y:S01]  /*24e30*/  IADD3 R11, P0, RZ, -R10, RZ ;  /* 0x8000000aff0b7210 */ /* 0x000fe20007f1e0ff */
[----:B------:R-:W-:-:S04]  /*24e40*/  ULDC.64 UR10, c[0x0][0x640] ;  /* 0x00019000000a7ab9 */ /* 0x000fc80000000a00 */
[----:B------:R-:W-:Y:S01]  /*24e50*/  IMAD.X R2, RZ, RZ, ~R2, P0 ;  /* 0x000000ffff027224 */ /* 0x000fe200000e0e02 */
[----:B------:R-:W-:-:S03]  /*24e60*/  ISETP.NE.U32.AND P0, PT, RZ, UR10, PT ;  /* 0x0000000aff007c0c */ /* 0x000fc6000bf05070 */
[----:B------:R-:W-:Y:S01]  /*24e70*/  IMAD R2, R2, UR8, RZ ;  /* 0x0000000802027c24 */ /* 0x000fe2000f8e02ff */
[----:B------:R-:W-:-:S03]  /*24e80*/  ISETP.NE.AND.EX P0, PT, RZ, UR11, PT, P0 ;  /* 0x0000000bff007c0c */ /* 0x000fc6000bf05300 */
[----:B------:R-:W-:Y:S02]  /*24e90*/  IMAD R5, R11, UR9, R2 ;  /* 0x000000090b057c24 */ /* 0x000fe4000f8e0202 */
[----:B------:R-:W-:-:S04]  /*24ea0*/  IMAD.MOV.U32 R2, RZ, RZ, R14 ;  /* 0x000000ffff027224 */ /* 0x000fc800078e000e */
[----:B------:R-:W-:Y:S01]  /*24eb0*/  IMAD.WIDE.U32 R2, R11, UR8, R2 ;  /* 0x000000080b027c25 */ /* 0x000fe2000f8e0002 */
[----:B------:R-:W-:-:S03]  /*24ec0*/  ULDC UR8, c[0x0][0x618] ;  /* 0x0001860000087ab9 */ /* 0x000fc60000000800 */
[----:B------:R-:W-:-:S05]  /*24ed0*/  IMAD.IADD R3, R3, 0x1, R5 ;  /* 0x0000000103037824 */ /* 0x000fca00078e0205 */
[--C-:B------:R-:W-:Y:S02]  /*24ee0*/  SHF.R.U64 R11, R2, UR8, R3.reuse ;  /* 0x00000008020b7c19 */ /* 0x100fe40008001203 */
[----:B------:R-:W-:Y:S01]  /*24ef0*/  SHF.R.U32.HI R2, RZ, UR8, R3 ;  /* 0x00000008ff027c19 */ /* 0x000fe20008011603 */
[----:B------:R-:W-:-:S03]  /*24f00*/  ULDC UR8, c[0x0][0x608] ;  /* 0x0001820000087ab9 */ /* 0x000fc60000000800 */
[--C-:B------:R-:W-:Y:S02]  /*24f10*/  SHF.R.U64 R12, R11, UR8, R2.reuse ;  /* 0x000000080b0c7c19 */ /* 0x100fe40008001202 */
[----:B------:R-:W-:Y:S01]  /*24f20*/  SHF.R.U32.HI R3, RZ, UR8, R2 ;  /* 0x00000008ff037c19 */ /* 0x000fe20008011602 */
[----:B------:R-:W-:-:S03]  /*24f30*/  ULDC UR8, c[0x0][0x658] ;  /* 0x0001960000087ab9 */ /* 0x000fc60000000800 */
[--C-:B------:R-:W-:Y:S02]  /*24f40*/  SHF.R.U64 R13, R12, UR8, R3.reuse ;  /* 0x000000080c0d7c19 */ /* 0x100fe40008001203 */
[----:B------:R-:W-:-:S03]  /*24f50*/  SHF.R.U32.HI R14, RZ, UR8, R3 ;  /* 0x00000008ff0e7c19 */ /* 0x000fc60008011603 */
[----:B------:R-:W-:Y:S02]  /*24f60*/  IMAD.MOV.U32 R2, RZ, RZ, R13 ;  /* 0x000000ffff027224 */ /* 0x000fe400078e000d */
        /* <DEDUP_REMOVED lines=12> */
.L_x_569:
[----:B------:R-:W-:Y:S01]  /*25030*/  ULDC UR8, c[0x0][0x648] ;  /* 0x0001920000087ab9 */ /* 0x000fe20000000800 */
[----:B------:R-:W-:Y:S02]  /*25040*/  LOP3.LUT R12, R12, UR20, RZ, 0xc0, !PT ;  /* 0x000000140c0c7c12 */ /* 0x000fe4000f8ec0ff */
[----:B------:R-:W-:Y:S01]  /*25050*/  SHF.R.U64 R3, R2, UR8, R3 ;  /* 0x0000000802037c19 */ /* 0x000fe20008001203 */
[----:B------:R-:W-:-:S04]  /*25060*/  ULDC UR8, c[0x0][0x638] ;  /* 0x00018e0000087ab9 */ /* 0x000fc80000000800 */
[----:B------:R-:W-:Y:S02]  /*25070*/  IMAD.MOV R2, RZ, RZ, -R3 ;  /* 0x000000ffff027224 */ /* 0x000fe400078e0a03 */
[----:B------:R-:W-:Y:S02]  /*25080*/  IMAD R5, R3, UR6, R12 ;  /* 0x0000000603057c24 */ /* 0x000fe4000f8e020c */
[----:B------:R-:W-:Y:S01]  /*25090*/  IMAD R13, R2, UR8, R13 ;  /* 0x00000008020d7c24 */ /* 0x000fe2000f8e020d */
[----:B------:R-:W-:Y:S01]  /*250a0*/  ULDC UR8, c[0x0][0x610] ;  /* 0x0001840000087ab9 */ /* 0x000fe20000000800 */
[----:B------:R-:W-:Y:S01]  /*250b0*/  LOP3.LUT R2, R11, UR5, RZ, 0xc0, !PT ;  /* 0x000000050b027c12 */ /* 0x000fe2000f8ec0ff */
[----:B------:R-:W-:Y:S01]  /*250c0*/  IMAD R8, R5, UR8, R8 ;  /* 0x0000000805087c24 */ /* 0x000fe2000f8e0208 */
[----:B------:R-:W-:-:S03]  /*250d0*/  ULDC UR8, c[0x0][0x600] ;  /* 0x0001800000087ab9 */ /* 0x000fc60000000800 */
[----:B------:R-:W-:Y:S02]  /*250e0*/  IMAD R13, R13, UR8, R2 ;  /* 0x000000080d0d7c24 */ /* 0x000fe4000f8e0202 */
[----:B------:R-:W-:-:S03]  /*250f0*/  IMAD.MOV.U32 R2, RZ, RZ, 0x1 ;  /* 0x00000001ff027424 */ /* 0x000fc600078e00ff */
[----:B------:R-:W-:Y:S02]  /*25100*/  SEL R4, R13, R8, !P4 ;  /* 0x000000080d047207 */ /* 0x000fe40006000000 */
[----:B------:R-:W-:-:S07]  /*25110*/  SEL R5, R8, R13, !P4 ;  /* 0x0000000d08057207 */ /* 0x000fce0006000000 */
.L_x_567:
[----:B------:R-:W-:Y:S05]  /*25120*/  BSYNC B1 ;  /* 0x0000000000017941 */ /* 0x000fea0003800000 */
.L_x_566:
[----:B------:R-:W-:-:S13]  /*25130*/  LOP3.LUT P0, RZ, R2, 0xff, RZ, 0xc0, !PT ;  /* 0x000000ff02ff7812 */ /* 0x000fda000780c0ff */
[----:B------:R-:W-:Y:S05]  /*25140*/  @P0 BRA `(.L_x_570) ;  /* 0xfffffff400280947 */ /* 0x000fea000383ffff */
[----:B------:R-:W-:Y:S05]  /*25150*/  BSYNC B0 ;  /* 0x0000000000007941 */ /* 0x000fea0003800000 */
.L_x_559:
[----:B------:R-:W-:-:S03]  /*25160*/  UMOV UR8, 0xffffffff ;  /* 0xffffffff00087882 */ /* 0x000fc60000000000 */
[----:B------:R-:W-:Y:S05]  /*25170*/  BRA.DIV UR8, `(.L_x_571) ;  /* 0x0000000608947947 */ /* 0x000fea000b800000 */
[----:B------:R-:W-:-:S13]  /*25180*/  ELECT P0, URZ, PT ;  /* 0x00000000003f782f */ /* 0x000fda0003800000 */
.L_x_588:
[----:B------:R-:W-:Y:S04]  /*25190*/  BSSY B0, `(.L_x_572) ;  /* 0x0000047000007945 */ /* 0x000fe80003800000 */
[----:B------:R-:W-:Y:S05]  /*251a0*/  @!P0 BRA `(.L_x_573) ;  /* 0x0000000400148947 */ /* 0x000fea0003800000 */
[----:B------:R-:W-:-:S04]  /*251b0*/  ULOP3.LUT UR8, UR13, 0x2, URZ, 0xfc, !UPT ;  /* 0x000000020d087892 */ /* 0x000fc8000f8efc3f */
[----:B------:R-:W-:-:S06]  /*251c0*/  UISETP.NE.AND UP0, UPT, UR8, 0x3, UPT ;  /* 0x000000030800788c */ /* 0x000fcc000bf05270 */
[----:B------:R-:W-:-:S13]  /*251d0*/  PLOP3.LUT P0, PT, PT, PT, UP0, 0x80, 0x0 ;  /* 0x000000000000781c */ /* 0x000fda0003f0f008 */
[----:B------:R-:W-:Y:S05]  /*251e0*/  @!P0 BRA `(.L_x_574) ;  /* 0x0000000000048947 */ /* 0x000fea0003800000 */
[----:B------:R-:W-:Y:S01]  /*251f0*/  BPT.TRAP 0x1 ;  /* 0x000000040000795c */ /* 0x000fe20000300000 */
.L_x_574:
[----:B------:R-:W0:Y:S01]  /*25200*/  S2R R3, SR_CgaCtaId ;  /* 0x0000000000037919 */ /* 0x000e220000008800 */
[----:B------:R-:W-:Y:S02]  /*25210*/  MOV R0, 0x400 ;  /* 0x0000040000007802 */ /* 0x000fe40000000f00 */
[----:B------:R-:W-:Y:S02]  /*25220*/  SHF.L.U32 R2, R6, 0x1f, RZ ;  /* 0x0000001f06027819 */ /* 0x000fe400000006ff */
[----:B0-----:R-:W-:-:S05]  /*25230*/  LEA R0, R3, R0, 0x18 ;  /* 0x0000000003007211 */ /* 0x001fca00078ec0ff */
[----:B------:R-:W-:-:S04]  /*25240*/  VIADD R0, R0, 0x38 ;  /* 0x0000003800007836 */ /* 0x000fc80000000000 */
[----:B------:R-:W-:-:S04]  /*25250*/  IMAD R3, R7, 0x8, R0 ;  /* 0x0000000807037824 */ /* 0x000fc800078e0200 */
[----:B------:R-:W0:Y:S02]  /*25260*/  SYNCS.PHASECHK.TRANS64.TRYWAIT P0, [R3+URZ], R2 ;  /* 0x00000002030075a7 */ /* 0x000e24000800017f */
[----:B0-----:R-:W-:Y:S05]  /*25270*/  @!P0 BRA `(.L_x_575) ;  /* 0x0000000400748947 */ /* 0x001fea0003800000 */
.L_x_589:
[----:B------:R-:W-:-:S05]  /*25280*/  VIADD R7, R7, 0x1 ;  /* 0x0000000107077836 */ /* 0x000fca0000000000 */
[----:B------:R-:W-:-:S04]  /*25290*/  ISETP.NE.AND P0, PT, R7, 0x7, PT ;  /* 0x000000070700780c */ /* 0x000fc80003f05270 */
[----:B0-----:R-:W-:Y:S02]  /*252a0*/  SEL R3, RZ, 0x1, P0 ;  /* 0x00000001ff037807 */ /* 0x001fe40000000000 */
[----:B------:R-:W-:Y:S02]  /*252b0*/  SEL R7, R7, RZ, P0 ;  /* 0x000000ff07077207 */ /* 0x000fe40000000000 */
[----:B------:R-:W-:-:S03]  /*252c0*/  LOP3.LUT R6, R6, R3, RZ, 0x3c, !PT ;  /* 0x0000000306067212 */ /* 0x000fc600078e3cff */
[----:B------:R-:W-:Y:S01]  /*252d0*/  IMAD R3, R7, 0x8, R0 ;  /* 0x0000000807037824 */ /* 0x000fe200078e0200 */
[----:B------:R-:W-:-:S04]  /*252e0*/  SHF.L.U32 R2, R6, 0x1f, RZ ;  /* 0x0000001f06027819 */ /* 0x000fc800000006ff */
[----:B------:R-:W0:Y:S02]  /*252f0*/  SYNCS.PHASECHK.TRANS64.TRYWAIT P0, [R3+URZ], R2 ;  /* 0x00000002030075a7 */ /* 0x000e24000800017f */
[----:B0-----:R-:W-:Y:S05]  /*25300*/  @!P0 BRA `(.L_x_576) ;  /* 0x0000000400648947 */ /* 0x001fea0003800000 */
.L_x_590:
[----:B0-----:R-:W-:-:S05]  /*25310*/  VIADD R2, R7, 0x1 ;  /* 0x0000000107027836 */ /* 0x001fca0000000000 */
[----:B------:R-:W-:-:S04]  /*25320*/  ISETP.NE.AND P0, PT, R2, 0x7, PT ;  /* 0x000000070200780c */ /* 0x000fc80003f05270 */
[----:B------:R-:W-:Y:S02]  /*25330*/  SEL R3, RZ, 0x1, P0 ;  /* 0x00000001ff037807 */ /* 0x000fe40000000000 */
[----:B------:R-:W-:Y:S02]  /*25340*/  SEL R5, R2, RZ, P0 ;  /* 0x000000ff02057207 */ /* 0x000fe40000000000 */
[----:B------:R-:W-:-:S03]  /*25350*/  LOP3.LUT R6, R6, R3, RZ, 0x3c, !PT ;  /* 0x0000000306067212 */ /* 0x000fc600078e3cff */
[----:B------:R-:W-:Y:S01]  /*25360*/  IMAD R3, R5, 0x8, R0 ;  /* 0x0000000805037824 */ /* 0x000fe200078e0200 */
[----:B------:R-:W-:-:S04]  /*25370*/  SHF.L.U32 R2, R6, 0x1f, RZ ;  /* 0x0000001f06027819 */ /* 0x000fc800000006ff */
[----:B------:R-:W0:Y:S02]  /*25380*/  SYNCS.PHASECHK.TRANS64.TRYWAIT P0, [R3+URZ], R2 ;  /* 0x00000002030075a7 */ /* 0x000e24000800017f */
[----:B0-----:R-:W-:Y:S05]  /*25390*/  @!P0 BRA `(.L_x_577) ;  /* 0x0000000400548947 */ /* 0x001fea0003800000 */
.L_x_591:
        /* <DEDUP_REMOVED lines=9> */
.L_x_592:
        /* <DEDUP_REMOVED lines=9> */
.L_x_593:
        /* <DEDUP_REMOVED lines=9> */
.L_x_594:
[----:B0-----:R-:W-:-:S05]  /*25550*/  VIADD R2, R5, 0x1 ;  /* 0x0000000105027836 */ /* 0x001fca0000000000 */
[----:B------:R-:W-:-:S04]  /*25560*/  ISETP.NE.AND P0, PT, R2, 0x7, PT ;  /* 0x000000070200780c */ /* 0x000fc80003f05270 */
[----:B------:R-:W-:Y:S02]  /*25570*/  SEL R4, RZ, 0x1, P0 ;  /* 0x00000001ff047807 */ /* 0x000fe40000000000 */
[----:B------:R-:W-:Y:S02]  /*25580*/  SEL R3, R2, RZ, P0 ;  /* 0x000000ff02037207 */ /* 0x000fe40000000000 */
[----:B------:R-:W-:-:S03]  /*25590*/  LOP3.LUT R4, R7, R4, RZ, 0x3c, !PT ;  /* 0x0000000407047212 */ /* 0x000fc600078e3cff */
[----:B------:R-:W-:Y:S01]  /*255a0*/  IMAD R3, R3, 0x8, R0 ;  /* 0x0000000803037824 */ /* 0x000fe200078e0200 */
[----:B------:R-:W-:-:S07]  /*255b0*/  SHF.L.U32 R0, R4, 0x1f, RZ ;  /* 0x0000001f04007819 */ /* 0x000fce00000006ff */
.L_x_581:
[----:B0-----:R0:W1:Y:S02]  /*255c0*/  SYNCS.PHASECHK.TRANS64.TRYWAIT P0, [R3+URZ], R0 ;  /* 0x00000000030075a7 */ /* 0x001064000800017f */
[----:B-1----:R-:W-:Y:S05]  /*255d0*/  @!P0 NANOSLEEP.SYNCS 0x989680 ;  /* 0x009896800000895d */ /* 0x002fea0003900000 */
[----:B------:R-:W1:Y:S02]  /*255e0*/  @!P0 SYNCS.PHASECHK.TRANS64 P0, [R3+URZ], R0 ;  /* 0x00000000030085a7 */ /* 0x000e64000800007f */
[----:B-1----:R-:W-:Y:S05]  /*255f0*/  @!P0 BRA `(.L_x_581) ;  /* 0xfffffffc00f08947 */ /* 0x002fea000383ffff */
.L_x_573:
[----:B------:R-:W-:Y:S05]  /*25600*/  BSYNC B0 ;  /* 0x0000000000007941 */ /* 0x000fea0003800000 */
.L_x_572:
[----:B------:R-:W-:Y:S05]  /*25610*/  EXIT ;  /* 0x000000000000794d */ /* 0x000fea0003800000 */
.L_x_21:
[----:B--2---:R-:W-:-:S04]  /*25620*/  IMAD.U32 R3, RZ, RZ, UR6 ;  /* 0x00000006ff037e24 */ /* 0x004fc8000f8e00ff */
[----:B------:R2:W3:Y:S03]  /*25630*/  SYNCS.PHASECHK.TRANS64.TRYWAIT P0, [R3+URZ], R0 ;  /* 0x00000000030075a7 */ /* 0x0004e6000800017f */
[----:B---3--:R-:W-:Y:S05]  /*25640*/  @!P0 NANOSLEEP.SYNCS 0x989680 ;  /* 0x009896800000895d */ /* 0x008fea0003900000 */
[----:B------:R-:W3:Y:S02]  /*25650*/  @!P0 SYNCS.PHASECHK.TRANS64 P0, [R3+URZ], R0 ;  /* 0x00000000030085a7 */ /* 0x000ee4000800007f */
[----:B---3--:R-:W-:Y:S05]  /*25660*/  @!P0 BRA `(.L_x_21) ;  /* 0xfffffffc00ec8947 */ /* 0x008fea000383ffff */
[----:B------:R-:W-:Y:S05]  /*25670*/  BRA `(.L_x_20) ;  /* 0xfffffdd400f47947 */ /* 0x000fea000383ffff */
.L_x_27:
[----:B-----5:R2:W-:Y:S02]  /*25680*/  STL [R1+0x474], R0 ;  /* 0x0004740001007387 */ /* 0x0205e40000100800 */
[----:B--2---:R-:W-:-:S04]  /*25690*/  IMAD.U32 R0, RZ, RZ, UR16 ;  /* 0x00000010ff007e24 */ /* 0x004fc8000f8e00ff */
[----:B------:R2:W3:Y:S03]  /*256a0*/  SYNCS.PHASECHK.TRANS64.TRYWAIT P0, [R0+URZ], R2 ;  /* 0x00000002000075a7 */ /* 0x0004e6000800017f */
[----:B---3--:R-:W-:Y:S05]  /*256b0*/  @!P0 NANOSLEEP.SYNCS 0x989680 ;  /* 0x009896800000895d */ /* 0x008fea0003900000 */
[----:B------:R2:W3:Y:S02]  /*256c0*/  @!P0 SYNCS.PHASECHK.TRANS64 P0, [R0+URZ], R2 ;  /* 0x00000002000085a7 */ /* 0x0004e4000800007f */
[----:B--2---:R2:W5:Y:S02]  /*256d0*/  LDL.LU R0, [R1+0x474] ;  /* 0x0004740001007983 */ /* 0x0045640000300800 */
[----:B--23--:R-:W-:Y:S05]  /*256e0*/  @!P0 BRA `(.L_x_27) ;  /* 0xfffffffc00e48947 */ /* 0x00cfea000383ffff */
[----:B------:R-:W-:Y:S05]  /*256f0*/  BRA `(.L_x_26) ;  /* 0xfffffe1800c07947 */ /* 0x000fea000383ffff */
.L_x_560:
[----:B------:R-:W-:Y:S01]  /*25700*/  BSSY B1, `(.L_x_582) ;  /* 0x0000006000017945 */ /* 0x000fe20003800000 */
[----:B------:R-:W-:-:S07]  /*25710*/  IMAD.MOV.U32 R2, RZ, RZ, -0x1 ;  /* 0xffffffffff027424 */ /* 0x000fce00078e00ff */
[----:B------:R-:W-:Y:S05]  /*25720*/  WARPSYNC.COLLECTIVE R2, `(.L_x_583) ;  /* 0x00000000020c7348 */ /* 0x000fea0003c00000 */
[----:B------:R-:W-:Y:S02]  /*25730*/  ELECT P0, UR62, PT ;  /* 0x00000000003e782f */ /* 0x000fe40003800000 */
[----:B------:R-:W-:Y:S01]  /*25740*/  MOV R2, UR62 ;  /* 0x0000003e00027c02 */ /* 0x000fe20008000f00 */
[----:B------:R-:W-:Y:S10]  /*25750*/  ENDCOLLECTIVE ;  /* 0x000000000000791b */ /* 0x000ff40003800000 */
.L_x_583:
[----:B------:R-:W-:Y:S05]  /*25760*/  BSYNC B1 ;  /* 0x0000000000017941 */ /* 0x000fea0003800000 */
.L_x_582:
[----:B------:R-:W-:Y:S05]  /*25770*/  BRA `(.L_x_584) ;  /* 0xffffffec00a87947 */ /* 0x000fea000383ffff */
.L_x_563:
[----:B0-----:R0:W1:Y:S02]  /*25780*/  SYNCS.PHASECHK.TRANS64.TRYWAIT P0, [R12+URZ+0x38], R11 ;  /* 0x0000380b0c0075a7 */ /* 0x001064000800017f */
[----:B-1----:R-:W-:Y:S05]  /*25790*/  @!P0 NANOSLEEP.SYNCS 0x989680 ;  /* 0x009896800000895d */ /* 0x002fea0003900000 */
[----:B------:R-:W1:Y:S02]  /*257a0*/  @!P0 SYNCS.PHASECHK.TRANS64 P0, [R12+URZ+0x38], R11 ;  /* 0x0000380b0c0085a7 */ /* 0x000e64000800007f */
[----:B-1----:R-:W-:Y:S05]  /*257b0*/  @!P0 BRA `(.L_x_563) ;  /* 0xfffffffc00f08947 */ /* 0x002fea000383ffff */
[----:B------:R-:W-:Y:S05]  /*257c0*/  BRA `(.L_x_585) ;  /* 0xffffffec00e07947 */ /* 0x000fea000383ffff */
.L_x_571:
[----:B------:R-:W-:Y:S01]  /*257d0*/  BSSY B0, `(.L_x_586) ;  /* 0x0000006000007945 */ /* 0x000fe20003800000 */
[----:B------:R-:W-:-:S07]  /*257e0*/  IMAD.MOV.U32 R2, RZ, RZ, -0x1 ;  /* 0xffffffffff027424 */ /* 0x000fce00078e00ff */
[----:B------:R-:W-:Y:S05]  /*257f0*/  WARPSYNC.COLLECTIVE R2, `(.L_x_587) ;  /* 0x00000000020c7348 */ /* 0x000fea0003c00000 */
[----:B------:R-:W-:Y:S02]  /*25800*/  ELECT P0, UR62, PT ;  /* 0x00000000003e782f */ /* 0x000fe40003800000 */
[----:B------:R-:W-:Y:S01]  /*25810*/  MOV R2, UR62 ;  /* 0x0000003e00027c02 */ /* 0x000fe20008000f00 */
[----:B------:R-:W-:Y:S10]  /*25820*/  ENDCOLLECTIVE ;  /* 0x000000000000791b */ /* 0x000ff40003800000 */
.L_x_587:
[----:B------:R-:W-:Y:S05]  /*25830*/  BSYNC B0 ;  /* 0x0000000000007941 */ /* 0x000fea0003800000 */
.L_x_586:
[----:B------:R-:W-:Y:S05]  /*25840*/  BRA `(.L_x_588) ;  /* 0xfffffff800507947 */ /* 0x000fea000383ffff */
.L_x_575:
[----:B0-----:R0:W1:Y:S02]  /*25850*/  SYNCS.PHASECHK.TRANS64.TRYWAIT P0, [R3+URZ], R2 ;  /* 0x00000002030075a7 */ /* 0x001064000800017f */
[----:B-1----:R-:W-:Y:S05]  /*25860*/  @!P0 NANOSLEEP.SYNCS 0x989680 ;  /* 0x009896800000895d */ /* 0x002fea0003900000 */
[----:B------:R-:W1:Y:S02]  /*25870*/  @!P0 SYNCS.PHASECHK.TRANS64 P0, [R3+URZ], R2 ;  /* 0x00000002030085a7 */ /* 0x000e64000800007f */
[----:B-1----:R-:W-:Y:S05]  /*25880*/  @!P0 BRA `(.L_x_575) ;  /* 0xfffffffc00f08947 */ /* 0x002fea000383ffff */
[----:B------:R-:W-:Y:S05]  /*25890*/  BRA `(.L_x_589) ;  /* 0xfffffff800787947 */ /* 0x000fea000383ffff */
.L_x_576:
[----:B0-----:R0:W1:Y:S02]  /*258a0*/  SYNCS.PHASECHK.TRANS64.TRYWAIT P0, [R3+URZ], R2 ;  /* 0x00000002030075a7 */ /* 0x001064000800017f */
[----:B-1----:R-:W-:Y:S05]  /*258b0*/  @!P0 NANOSLEEP.SYNCS 0x989680 ;  /* 0x009896800000895d */ /* 0x002fea0003900000 */
[----:B------:R-:W1:Y:S02]  /*258c0*/  @!P0 SYNCS.PHASECHK.TRANS64 P0, [R3+URZ], R2 ;  /* 0x00000002030085a7 */ /* 0x000e64000800007f */
[----:B-1----:R-:W-:Y:S05]  /*258d0*/  @!P0 BRA `(.L_x_576) ;  /* 0xfffffffc00f08947 */ /* 0x002fea000383ffff */
[----:B------:R-:W-:Y:S05]  /*258e0*/  BRA `(.L_x_590) ;  /* 0xfffffff800887947 */ /* 0x000fea000383ffff */
.L_x_577:
[----:B0-----:R0:W1:Y:S02]  /*258f0*/  SYNCS.PHASECHK.TRANS64.TRYWAIT P0, [R3+URZ], R2 ;  /* 0x00000002030075a7 */ /* 0x001064000800017f */
[----:B-1----:R-:W-:Y:S05]  /*25900*/  @!P0 NANOSLEEP.SYNCS 0x989680 ;  /* 0x009896800000895d */ /* 0x002fea0003900000 */
[----:B------:R-:W1:Y:S02]  /*25910*/  @!P0 SYNCS.PHASECHK.TRANS64 P0, [R3+URZ], R2 ;  /* 0x00000002030085a7 */ /* 0x000e64000800007f */
[----:B-1----:R-:W-:Y:S05]  /*25920*/  @!P0 BRA `(.L_x_577) ;  /* 0xfffffffc00f08947 */ /* 0x002fea000383ffff */
[----:B------:R-:W-:Y:S05]  /*25930*/  BRA `(.L_x_591) ;  /* 0xfffffff800987947 */ /* 0x000fea000383ffff */
.L_x_578:
[----:B0-----:R0:W1:Y:S02]  /*25940*/  SYNCS.PHASECHK.TRANS64.TRYWAIT P0, [R3+URZ], R2 ;  /* 0x00000002030075a7 */ /* 0x001064000800017f */
[----:B-1----:R-:W-:Y:S05]  /*25950*/  @!P0 NANOSLEEP.SYNCS 0x989680 ;  /* 0x009896800000895d */ /* 0x002fea0003900000 */
[----:B------:R-:W1:Y:S02]  /*25960*/  @!P0 SYNCS.PHASECHK.TRANS64 P0, [R3+URZ], R2 ;  /* 0x00000002030085a7 */ /* 0x000e64000800007f */
[----:B-1----:R-:W-:Y:S05]  /*25970*/  @!P0 BRA `(.L_x_578) ;  /* 0xfffffffc00f08947 */ /* 0x002fea000383ffff */
[----:B------:R-:W-:Y:S05]  /*25980*/  BRA `(.L_x_592) ;  /* 0xfffffff800a87947 */ /* 0x000fea000383ffff */
.L_x_579:
[----:B0-----:R0:W1:Y:S02]  /*25990*/  SYNCS.PHASECHK.TRANS64.TRYWAIT P0, [R3+URZ], R2 ;  /* 0x00000002030075a7 */ /* 0x001064000800017f */
[----:B-1----:R-:W-:Y:S05]  /*259a0*/  @!P0 NANOSLEEP.SYNCS 0x989680 ;  /* 0x009896800000895d */ /* 0x002fea0003900000 */
[----:B------:R-:W1:Y:S02]  /*259b0*/  @!P0 SYNCS.PHASECHK.TRANS64 P0, [R3+URZ], R2 ;  /* 0x00000002030085a7 */ /* 0x000e64000800007f */
[----:B-1----:R-:W-:Y:S05]  /*259c0*/  @!P0 BRA `(.L_x_579) ;  /* 0xfffffffc00f08947 */ /* 0x002fea000383ffff */
[----:B------:R-:W-:Y:S05]  /*259d0*/  BRA `(.L_x_593) ;  /* 0xfffffff800b87947 */ /* 0x000fea000383ffff */
.L_x_580:
[----:B0-----:R0:W1:Y:S02]  /*259e0*/  SYNCS.PHASECHK.TRANS64.TRYWAIT P0, [R3+URZ], R2 ;  /* 0x00000002030075a7 */ /* 0x001064000800017f */
[----:B-1----:R-:W-:Y:S05]  /*259f0*/  @!P0 NANOSLEEP.SYNCS 0x989680 ;  /* 0x009896800000895d */ /* 0x002fea0003900000 */
[----:B------:R-:W1:Y:S02]  /*25a00*/  @!P0 SYNCS.PHASECHK.TRANS64 P0, [R3+URZ], R2 ;  /* 0x00000002030085a7 */ /* 0x000e64000800007f */
[----:B-1----:R-:W-:Y:S05]  /*25a10*/  @!P0 BRA `(.L_x_580) ;  /* 0xfffffffc00f08947 */ /* 0x002fea000383ffff */
[----:B------:R-:W-:Y:S05]  /*25a20*/  BRA `(.L_x_594) ;  /* 0xfffffff800c87947 */ /* 0x000fea000383ffff */
.L_x_595:
[----:B------:R-:W-:-:S00]  /*25a30*/  BRA `(.L_x_595) ;  /* 0xfffffffc00fc7947 */ /* 0x000fc0000383ffff */
[----:B------:R-:W-:-:S00]  /*25a40*/  NOP ;  /* 0x0000000000007918 */ /* 0x000fc00000000000 */
        /* <DEDUP_REMOVED lines=11> */
.L_x_596:


//--------------------- .nv.shared._ZN7cutlass13device_kernelINS_4gemm6kernel13GemmUniversalIN4cute5tupleIJiiiiEEENS1_10collective13CollectiveMmaINS1_37MainloopSm90TmaGmmaWarpSpecializedFP8ILi7ENS5_IJNS4_1CILi2EEENSA_ILi1EEESC_EEENS1_35KernelTmaWarpSpecializedCooperativeEEENS5_IJNSA_ILi256EEESG_NSA_ILi64EEEEEENS_12float_e4m3_tENS5_IJlSC_lEEESJ_SK_NS4_8TiledMMAINS4_8MMA_AtomIJNS4_4SM904GMMA31MMA_64x256x32_F32E4M3E4M3_SS_TNILNSO_7ScaleInE1ELSQ_1EEEEEENS4_6LayoutISD_NS5_IJSC_NSA_ILi0EEESU_EEEEENS5_IJNS4_10UnderscoreESX_SX_EEEEENS4_13SM90_TMA_LOADENS4_14ComposedLayoutINS4_7SwizzleILi2ELi4ELi3EEENS4_18smem_ptr_flag_bitsILi8EEENST_INS5_IJNSA_ILi8EEESH_EEENS5_IJSH_SC_EEEEEEEvNS4_8identityENS4_23SM90_TMA_LOAD_MULTICASTES1A_vS1B_EENS_8epilogue10collective6detail29Sm90TmaWarpSpecializedAdapterINS1F_15DefaultEpilogueISJ_SK_SK_NS1E_6thread17LinearCombinationISJ_Li1EffLNS1J_9ScaleType4KindE0ELNS_15FloatRoundStyleE2ESJ_EENS1_15EpilogueDefaultEEEEEvvEEEEvNT_6ParamsE --------------------------
	.section	.nv.shared._ZN7cutlass13device_kernelINS_4gemm6kernel13GemmUniversalIN4cute5tupleIJiiiiEEENS1_10collective13CollectiveMmaINS1_37MainloopSm90TmaGmmaWarpSpecializedFP8ILi7ENS5_IJNS4_1CILi2EEENSA_ILi1EEESC_EEENS1_35KernelTmaWarpSpecializedCooperativeEEENS5_IJNSA_ILi256EEESG_NSA_ILi64EEEEEENS_12float_e4m3_tENS5_IJlSC_lEEESJ_SK_NS4_8TiledMMAINS4_8MMA_AtomIJNS4_4SM904GMMA31MMA_64x256x32_F32E4M3E4M3_SS_TNILNSO_7ScaleInE1ELSQ_1EEEEEENS4_6LayoutISD_NS5_IJSC_NSA_ILi0EEESU_EEEEENS5_IJNS4_10UnderscoreESX_SX_EEEEENS4_13SM90_TMA_LOADENS4_14ComposedLayoutINS4_7SwizzleILi2ELi4ELi3EEENS4_18smem_ptr_flag_bitsILi8EEENST_INS5_IJNSA_ILi8EEESH_EEENS5_IJSH_SC_EEEEEEEvNS4_8identityENS4_23SM90_TMA_LOAD_MULTICASTES1A_vS1B_EENS_8epilogue10collective6detail29Sm90TmaWarpSpecializedAdapterINS1F_15DefaultEpilogueISJ_SK_SK_NS1E_6thread17LinearCombinationISJ_Li1EffLNS1J_9ScaleType4KindE0ELNS_15FloatRoundStyleE2ESJ_EENS1_15EpilogueDefaultEEEEEvvEEEEvNT_6ParamsE,"aw",@nobits
	.sectionflags	@""
	.align	16
	.zero		1024


//--------------------- .nv.shared.reserved.0     --------------------------
	.section	.nv.shared.reserved.0,"aw",@nobits
	.weak		__nv_reservedSMEM_offset_0_alias
	.size		__nv_reservedSMEM_offset_0_alias, 0, 0
	.other		__nv_reservedSMEM_offset_0_alias,@"STO_CUDA_RESERVED_SHARED STV_DEFAULT"
__nv_reservedSMEM_offset_0_alias:
	.zero		0


//--------------------- .nv.global                --------------------------
	.section	.nv.global,"aw",@nobits
.nv.global:
	.type		_ZN40_INTERNAL_7de17770_4_k_cu_c169a3b3_209724cute1_E,@object
	.size		_ZN40_INTERNAL_7de17770_4_k_cu_c169a3b3_209724cute1_E,(_ZN40_INTERNAL_7de17770_4_k_cu_c169a3b3_209724cuda3std3__45__cpo6cbeginE - _ZN40_INTERNAL_7de17770_4_k_cu_c169a3b3_209724cute1_E)
_ZN40_INTERNAL_7de17770_4_k_cu_c169a3b3_209724cute1_E:
	.zero		1
	.type		_ZN40_INTERNAL_7de17770_4_k_cu_c169a3b3_209724cuda3std3__45__cpo6cbeginE,@object
	.size		_ZN40_INTERNAL_7de17770_4_k_cu_c169a3b3_209724cuda3std3__45__cpo6cbeginE,(_ZN40_INTERNAL_7de17770_4_k_cu_c169a3b3_209724cuda3std3__48in_placeE - _ZN40_INTERNAL_7de17770_4_k_cu_c169a3b3_209724cuda3std3__45__cpo6cbeginE)
_ZN40_INTERNAL_7de17770_4_k_cu_c169a3b3_209724cuda3std3__45__cpo6cbeginE:
	.zero		1
	.type		_ZN40_INTERNAL_7de17770_4_k_cu_c169a3b3_209724cuda3std3__48in_placeE,@object
	.size		_ZN40_INTERNAL_7de17770_4_k_cu_c169a3b3_209724cuda3std3__48in_placeE,(_ZN40_INTERNAL_7de17770_4_k_cu_c169a3b3_209724cuda3std6ranges3__45__cpo9iter_moveE - _ZN40_INTERNAL_7de17770_4_k_cu_c169a3b3_209724cuda3std3__48in_placeE)
_ZN40_INTERNAL_7de17770_4_k_cu_c169a3b3_209724cuda3std3__48in_placeE:
	.zero		1
	.type		_ZN40_INTERNAL_7de17770_4_k_cu_c169a3b3_209724cuda3std6ranges3__45__cpo9iter_moveE,@object
	.size		_ZN40_INTERNAL_7de17770_4_k_cu_c169a3b3_209724cuda3std6ranges3__45__cpo9iter_moveE,(_ZN40_INTERNAL_7de17770_4_k_cu_c169a3b3_209724cuda3std3__45__cpo5beginE - _ZN40_INTERNAL_7de17770_4_k_cu_c169a3b3_209724cuda3std6ranges3__45__cpo9iter_moveE)
_ZN40_INTERNAL_7de17770_4_k_cu_c169a3b3_209724cuda3std6ranges3__45__cpo9iter_moveE:
	.zero		1
	.type		_ZN40_INTERNAL_7de17770_4_k_cu_c169a3b3_209724cuda3std3__45__cpo5beginE,@object
	.size		_ZN40_INTERNAL_7de17770_4_k_cu_c169a3b3_209724cuda3std3__45__cpo5beginE,(_ZN40_INTERNAL_7de17770_4_k_cu_c169a3b3_209724cuda3std3__442_GLOBAL__N__7de17770_4_k_cu_c169a3b3_209726ignoreE - _ZN40_INTERNAL_7de17770_4_k_cu_c169a3b3_209724cuda3std3__45__cpo5beginE)
_ZN40_INTERNAL_7de17770_4_k_cu_c169a3b3_209724cuda3std3__45__cpo5beginE:
	.zero		1
	.type		_ZN40_INTERNAL_7de17770_4_k_cu_c169a3b3_209724cuda3std3__442_GLOBAL__N__7de17770_4_k_cu_c169a3b3_209726ignoreE,@object
	.size		_ZN40_INTERNAL_7de17770_4_k_cu_c169a3b3_209724cuda3std3__442_GLOBAL__N__7de17770_4_k_cu_c169a3b3_209726ignoreE,(_ZN40_INTERNAL_7de17770_4_k_cu_c169a3b3_209724cute7productE - _ZN40_INTERNAL_7de17770_4_k_cu_c169a3b3_209724cuda3std3__442_GLOBAL__N__7de17770_4_k_cu_c169a3b3_209726ignoreE)
_ZN40_INTERNAL_7de17770_4_k_cu_c169a3b3_209724cuda3std3__442_GLOBAL__N__7de17770_4_k_cu_c169a3b3_209726ignoreE:
	.zero		1
	.type		_ZN40_INTERNAL_7de17770_4_k_cu_c169a3b3_209724cute7productE,@object
	.size		_ZN40_INTERNAL_7de17770_4_k_cu_c169a3b3_209724cute7productE,(_ZN40_INTERNAL_7de17770_4_k_cu_c169a3b3_209724cuda3std3__45__cpo3endE - _ZN40_INTERNAL_7de17770_4_k_cu_c169a3b3_209724cute7productE)
_ZN40_INTERNAL_7de17770_4_k_cu_c169a3b3_209724cute7productE:
	.zero		1
	.type		_ZN40_INTERNAL_7de17770_4_k_cu_c169a3b3_209724cuda3std3__45__cpo3endE,@object
	.size		_ZN40_INTERNAL_7de17770_4_k_cu_c169a3b3_209724cuda3std3__45__cpo3endE,(_ZN40_INTERNAL_7de17770_4_k_cu_c169a3b3_209724cuda3std3__419piecewise_constructE - _ZN40_INTERNAL_7de17770_4_k_cu_c169a3b3_209724cuda3std3__45__cpo3endE)
_ZN40_INTERNAL_7de17770_4_k_cu_c169a3b3_209724cuda3std3__45__cpo3endE:
	.zero		1
	.type		_ZN40_INTERNAL_7de17770_4_k_cu_c169a3b3_209724cuda3std3__419piecewise_constructE,@object
	.size		_ZN40_INTERNAL_7de17770_4_k_cu_c169a3b3_209724cuda3std3__419piecewise_constructE,(_ZN40_INTERNAL_7de17770_4_k_cu_c169a3b3_209724cuda3std3__45__cpo4cendE - _ZN40_INTERNAL_7de17770_4_k_cu_c169a3b3_209724cuda3std3__419piecewise_constructE)
_ZN40_INTERNAL_7de17770_4_k_cu_c169a3b3_209724cuda3std3__419piecewise_constructE:
	.zero		1
	.type		_ZN40_INTERNAL_7de17770_4_k_cu_c169a3b3_209724cuda3std3__45__cpo4cendE,@object
	.size		_ZN40_INTERNAL_7de17770_4_k_cu_c169a3b3_209724cuda3std3__45__cpo4cendE,(_ZN40_INTERNAL_7de17770_4_k_cu_c169a3b3_209724cuda3std6ranges3__45__cpo4swapE - _ZN40_INTERNAL_7de17770_4_k_cu_c169a3b3_209724cuda3std3__45__cpo4cendE)
_ZN40_INTERNAL_7de17770_4_k_cu_c169a3b3_209724cuda3std3__45__cpo4cendE:
	.zero		1
	.type		_ZN40_INTERNAL_7de17770_4_k_cu_c169a3b3_209724cuda3std6ranges3__45__cpo4swapE,@object
	.size		_ZN40_INTERNAL_7de17770_4_k_cu_c169a3b3_209724cuda3std6ranges3__45__cpo4swapE,(.L_7 - _ZN40_INTERNAL_7de17770_4_k_cu_c169a3b3_209724cuda3std6ranges3__45__cpo4swapE)
_ZN40_INTERNAL_7de17770_4_k_cu_c169a3b3_209724cuda3std6ranges3__45__cpo4swapE:
	.zero		1
.L_7:


//--------------------- .nv.constant0._ZN7cutlass13device_kernelINS_4gemm6kernel13GemmUniversalIN4cute5tupleIJiiiiEEENS1_10collective13CollectiveMmaINS1_37MainloopSm90TmaGmmaWarpSpecializedFP8ILi7ENS5_IJNS4_1CILi2EEENSA_ILi1EEESC_EEENS1_35KernelTmaWarpSpecializedCooperativeEEENS5_IJNSA_ILi256EEESG_NSA_ILi64EEEEEENS_12float_e4m3_tENS5_IJlSC_lEEESJ_SK_NS4_8TiledMMAINS4_8MMA_AtomIJNS4_4SM904GMMA31MMA_64x256x32_F32E4M3E4M3_SS_TNILNSO_7ScaleInE1ELSQ_1EEEEEENS4_6LayoutISD_NS5_IJSC_NSA_ILi0EEESU_EEEEENS5_IJNS4_10UnderscoreESX_SX_EEEEENS4_13SM90_TMA_LOADENS4_14ComposedLayoutINS4_7SwizzleILi2ELi4ELi3EEENS4_18smem_ptr_flag_bitsILi8EEENST_INS5_IJNSA_ILi8EEESH_EEENS5_IJSH_SC_EEEEEEEvNS4_8identityENS4_23SM90_TMA_LOAD_MULTICASTES1A_vS1B_EENS_8epilogue10collective6detail29Sm90TmaWarpSpecializedAdapterINS1F_15DefaultEpilogueISJ_SK_SK_NS1E_6thread17LinearCombinationISJ_Li1EffLNS1J_9ScaleType4KindE0ELNS_15FloatRoundStyleE2ESJ_EENS1_15EpilogueDefaultEEEEEvvEEEEvNT_6ParamsE --------------------------
	.section	.nv.constant0._ZN7cutlass13device_kernelINS_4gemm6kernel13GemmUniversalIN4cute5tupleIJiiiiEEENS1_10collective13CollectiveMmaINS1_37MainloopSm90TmaGmmaWarpSpecializedFP8ILi7ENS5_IJNS4_1CILi2EEENSA_ILi1EEESC_EEENS1_35KernelTmaWarpSpecializedCooperativeEEENS5_IJNSA_ILi256EEESG_NSA_ILi64EEEEEENS_12float_e4m3_tENS5_IJlSC_lEEESJ_SK_NS4_8TiledMMAINS4_8MMA_AtomIJNS4_4SM904GMMA31MMA_64x256x32_F32E4M3E4M3_SS_TNILNSO_7ScaleInE1ELSQ_1EEEEEENS4_6LayoutISD_NS5_IJSC_NSA_ILi0EEESU_EEEEENS5_IJNS4_10UnderscoreESX_SX_EEEEENS4_13SM90_TMA_LOADENS4_14ComposedLayoutINS4_7SwizzleILi2ELi4ELi3EEENS4_18smem_ptr_flag_bitsILi8EEENST_INS5_IJNSA_ILi8EEESH_EEENS5_IJSH_SC_EEEEEEEvNS4_8identityENS4_23SM90_TMA_LOAD_MULTICASTES1A_vS1B_EENS_8epilogue10collective6detail29Sm90TmaWarpSpecializedAdapterINS1F_15DefaultEpilogueISJ_SK_SK_NS1E_6thread17LinearCombinationISJ_Li1EffLNS1J_9ScaleType4KindE0ELNS_15FloatRoundStyleE2ESJ_EENS1_15EpilogueDefaultEEEEEvvEEEEvNT_6ParamsE,"a",@progbits
	.sectionflags	@""
	.align	4
.nv.constant0._ZN7cutlass13device_kernelINS_4gemm6kernel13GemmUniversalIN4cute5tupleIJiiiiEEENS1_10collective13CollectiveMmaINS1_37MainloopSm90TmaGmmaWarpSpecializedFP8ILi7ENS5_IJNS4_1CILi2EEENSA_ILi1EEESC_EEENS1_35KernelTmaWarpSpecializedCooperativeEEENS5_IJNSA_ILi256EEESG_NSA_ILi64EEEEEENS_12float_e4m3_tENS5_IJlSC_lEEESJ_SK_NS4_8TiledMMAINS4_8MMA_AtomIJNS4_4SM904GMMA31MMA_64x256x32_F32E4M3E4M3_SS_TNILNSO_7ScaleInE1ELSQ_1EEEEEENS4_6LayoutISD_NS5_IJSC_NSA_ILi0EEESU_EEEEENS5_IJNS4_10UnderscoreESX_SX_EEEEENS4_13SM90_TMA_LOADENS4_14ComposedLayoutINS4_7SwizzleILi2ELi4ELi3EEENS4_18smem_ptr_flag_bitsILi8EEENST_INS5_IJNSA_ILi8EEESH_EEENS5_IJSH_SC_EEEEEEEvNS4_8identityENS4_23SM90_TMA_LOAD_MULTICASTES1A_vS1B_EENS_8epilogue10collective6detail29Sm90TmaWarpSpecializedAdapterINS1F_15DefaultEpilogueISJ_SK_SK_NS1E_6thread17LinearCombinationISJ_Li1EffLNS1J_9ScaleType4KindE0ELNS_15FloatRoundStyleE2ESJ_EENS1_15EpilogueDefaultEEEEEvvEEEEvNT_6ParamsE:
	.zero		1664


//--------------------- SYMBOLS --------------------------

	.type		.nv.reservedSmem.offset0,@object
	.size		.nv.reservedSmem.offset0,0x4
